	.target	sm_100

	.elftype	@"ET_EXEC"


//--------------------- .note.nv.tkinfo           --------------------------
	.section	.note.nv.tkinfo,"",@"SHT_NOTE"
	.sectionflags	@"SHF_NOTE_NV_TKINFO"
	.tkinfo
        /*0018*/ 	.word	0x00000081
        /*0030*/ 	.string	""
        /*0030*/ 	.string	"ptxas"
        /*0030*/ 	.string	"Cuda compilation tools, release 12.9, V12.9.86"
        /*0030*/ 	.string	"Build cuda_12.9.r12.9/compiler.36037853_0"
        /*0030*/ 	.string	"-regUsageLevel 10 -arch sm_100f -m 64 "



//--------------------- .note.nv.cuver            --------------------------
	.section	.note.nv.cuver,"",@"SHT_NOTE"
	.sectionflags	@"SHF_NOTE_NV_CUVER"
        /*0018*/ 	.short	0x0001
        /*001a*/ 	.short	0x0064
        /*001c*/ 	.short	0x0001
        /*001e*/ 	.short	0x0000
        /*0020*/ 	.short	0x0001
        /*0022*/ 	.short	0x0000


//--------------------- .nv.info                  --------------------------
	.section	.nv.info,"",@"SHT_CUDA_INFO"
	.align	4


	//----- nvinfo : EIATTR_REGCOUNT
	.align		4
        /*0000*/ 	.byte	0x04, 0x2f
        /*0002*/ 	.short	(.L_15 - .L_14)
	.align		4
.L_14:
        /*0004*/ 	.word	index@(_ZN9deep_gemm24sm100_fp8_gemm_1d1d_implILN4cute4UMMA5MajorE0ELS3_0ELj0ELj24576ELj1536ELj128ELj224ELj128ELj1ELj128ELj128ELj64ELj4ELj128ELj128ELj1ELb0ELj152ELNS_8GemmTypeE0ELb0EN7cutlass10bfloat16_tENS_16EpilogueIdentityEEEvPijjj14CUtensorMap_stS9_S9_S9_S9_)
        /*0008*/ 	.word	0x00000038


	//----- nvinfo : EIATTR_FRAME_SIZE
	.align		4
.L_15:
        /*000c*/ 	.byte	0x04, 0x11
        /*000e*/ 	.short	(.L_17 - .L_16)
	.align		4
.L_16:
        /*0010*/ 	.word	index@($__internal_3_$__cuda_sm20_div_u16)
        /*0014*/ 	.word	0x00000000


	//----- nvinfo : EIATTR_FRAME_SIZE
	.align		4
.L_17:
        /*0018*/ 	.byte	0x04, 0x11
        /*001a*/ 	.short	(.L_19 - .L_18)
	.align		4
.L_18:
        /*001c*/ 	.word	index@($__internal_2_$__cuda_sm10x_tcgen05_guardrail_trap_unallocated_columns_being_dealloced)
        /*0020*/ 	.word	0x00000000


	//----- nvinfo : EIATTR_FRAME_SIZE
	.align		4
.L_19:
        /*0024*/ 	.byte	0x04, 0x11
        /*0026*/ 	.short	(.L_21 - .L_20)
	.align		4
.L_20:
        /*0028*/ 	.word	index@($__internal_1_$__cuda_sm10x_tcgen05_guardrail_trap_phase_invalid_during_alloc)
        /*002c*/ 	.word	0x00000000


	//----- nvinfo : EIATTR_FRAME_SIZE
	.align		4
.L_21:
        /*0030*/ 	.byte	0x04, 0x11
        /*0032*/ 	.short	(.L_23 - .L_22)
	.align		4
.L_22:
        /*0034*/ 	.word	index@($__internal_0_$__cuda_sm10x_tcgen05_guardrail_trap_col_being_dealloced_not_returned_by_alloc)
        /*0038*/ 	.word	0x00000000


	//----- nvinfo : EIATTR_FRAME_SIZE
	.align		4
.L_23:
        /*003c*/ 	.byte	0x04, 0x11
        /*003e*/ 	.short	(.L_25 - .L_24)
	.align		4
.L_24:
        /*0040*/ 	.word	index@(_ZN9deep_gemm24sm100_fp8_gemm_1d1d_implILN4cute4UMMA5MajorE0ELS3_0ELj0ELj24576ELj1536ELj128ELj224ELj128ELj1ELj128ELj128ELj64ELj4ELj128ELj128ELj1ELb0ELj152ELNS_8GemmTypeE0ELb0EN7cutlass10bfloat16_tENS_16EpilogueIdentityEEEvPijjj14CUtensorMap_stS9_S9_S9_S9_)
        /*0044*/ 	.word	0x00000000


	//----- nvinfo : EIATTR_MIN_STACK_SIZE
	.align		4
.L_25:
        /*0048*/ 	.byte	0x04, 0x12
        /*004a*/ 	.short	(.L_27 - .L_26)
	.align		4
.L_26:
        /*004c*/ 	.word	index@(_ZN9deep_gemm24sm100_fp8_gemm_1d1d_implILN4cute4UMMA5MajorE0ELS3_0ELj0ELj24576ELj1536ELj128ELj224ELj128ELj1ELj128ELj128ELj64ELj4ELj128ELj128ELj1ELb0ELj152ELNS_8GemmTypeE0ELb0EN7cutlass10bfloat16_tENS_16EpilogueIdentityEEEvPijjj14CUtensorMap_stS9_S9_S9_S9_)
        /*0050*/ 	.word	0x00000000
.L_27:


//--------------------- .nv.info._ZN9deep_gemm24sm100_fp8_gemm_1d1d_implILN4cute4UMMA5MajorE0ELS3_0ELj0ELj24576ELj1536ELj128ELj224ELj128ELj1ELj128ELj128ELj64ELj4ELj128ELj128ELj1ELb0ELj152ELNS_8GemmTypeE0ELb0EN7cutlass10bfloat16_tENS_16EpilogueIdentityEEEvPijjj14CUtensorMap_stS9_S9_S9_S9_ --------------------------
	.section	.nv.info._ZN9deep_gemm24sm100_fp8_gemm_1d1d_implILN4cute4UMMA5MajorE0ELS3_0ELj0ELj24576ELj1536ELj128ELj224ELj128ELj1ELj128ELj128ELj64ELj4ELj128ELj128ELj1ELb0ELj152ELNS_8GemmTypeE0ELb0EN7cutlass10bfloat16_tENS_16EpilogueIdentityEEEvPijjj14CUtensorMap_stS9_S9_S9_S9_,"",@"SHT_CUDA_INFO"
	.sectionflags	@""
	.align	4


	//----- nvinfo : EIATTR_CUDA_API_VERSION
	.align		4
        /*0000*/ 	.byte	0x04, 0x37
        /*0002*/ 	.short	(.L_29 - .L_28)
.L_28:
        /*0004*/ 	.word	0x00000081


	//----- nvinfo : EIATTR_KPARAM_INFO
	.align		4
.L_29:
        /*0008*/ 	.byte	0x04, 0x17
        /*000a*/ 	.short	(.L_31 - .L_30)
.L_30:
        /*000c*/ 	.word	0x00000000
        /*0010*/ 	.short	0x0008
        /*0012*/ 	.short	0x0240
        /*0014*/ 	.byte	0x00, 0xf0, 0x01, 0x02


	//----- nvinfo : EIATTR_KPARAM_INFO
	.align		4
.L_31:
        /*0018*/ 	.byte	0x04, 0x17
        /*001a*/ 	.short	(.L_33 - .L_32)
.L_32:
        /*001c*/ 	.word	0x00000000
        /*0020*/ 	.short	0x0007
        /*0022*/ 	.short	0x01c0
        /*0024*/ 	.byte	0x00, 0xf0, 0x01, 0x02


	//----- nvinfo : EIATTR_KPARAM_INFO
	.align		4
.L_33:
        /*0028*/ 	.byte	0x04, 0x17
        /*002a*/ 	.short	(.L_35 - .L_34)
.L_34:
        /*002c*/ 	.word	0x00000000
        /*0030*/ 	.short	0x0006
        /*0032*/ 	.short	0x0140
        /*0034*/ 	.byte	0x00, 0xf0, 0x01, 0x02


	//----- nvinfo : EIATTR_KPARAM_INFO
	.align		4
.L_35:
        /*0038*/ 	.byte	0x04, 0x17
        /*003a*/ 	.short	(.L_37 - .L_36)
.L_36:
        /*003c*/ 	.word	0x00000000
        /*0040*/ 	.short	0x0005
        /*0042*/ 	.short	0x00c0
        /*0044*/ 	.byte	0x00, 0xf0, 0x01, 0x02


	//----- nvinfo : EIATTR_KPARAM_INFO
	.align		4
.L_37:
        /*0048*/ 	.byte	0x04, 0x17
        /*004a*/ 	.short	(.L_39 - .L_38)
.L_38:
        /*004c*/ 	.word	0x00000000
        /*0050*/ 	.short	0x0004
        /*0052*/ 	.short	0x0040
        /*0054*/ 	.byte	0x00, 0xf0, 0x01, 0x02


	//----- nvinfo : EIATTR_KPARAM_INFO
	.align		4
.L_39:
        /*0058*/ 	.byte	0x04, 0x17
        /*005a*/ 	.short	(.L_41 - .L_40)
.L_40:
        /*005c*/ 	.word	0x00000000
        /*0060*/ 	.short	0x0003
        /*0062*/ 	.short	0x0010
        /*0064*/ 	.byte	0x00, 0xf0, 0x11, 0x00


	//----- nvinfo : EIATTR_KPARAM_INFO
	.align		4
.L_41:
        /*0068*/ 	.byte	0x04, 0x17
        /*006a*/ 	.short	(.L_43 - .L_42)
.L_42:
        /*006c*/ 	.word	0x00000000
        /*0070*/ 	.short	0x0002
        /*0072*/ 	.short	0x000c
        /*0074*/ 	.byte	0x00, 0xf0, 0x11, 0x00


	//----- nvinfo : EIATTR_KPARAM_INFO
	.align		4
.L_43:
        /*0078*/ 	.byte	0x04, 0x17
        /*007a*/ 	.short	(.L_45 - .L_44)
.L_44:
        /*007c*/ 	.word	0x00000000
        /*0080*/ 	.short	0x0001
        /*0082*/ 	.short	0x0008
        /*0084*/ 	.byte	0x00, 0xf0, 0x11, 0x00


	//----- nvinfo : EIATTR_KPARAM_INFO
	.align		4
.L_45:
        /*0088*/ 	.byte	0x04, 0x17
        /*008a*/ 	.short	(.L_47 - .L_46)
.L_46:
        /*008c*/ 	.word	0x00000000
        /*0090*/ 	.short	0x0000
        /*0092*/ 	.short	0x0000
        /*0094*/ 	.byte	0x00, 0xf5, 0x21, 0x00


	//----- nvinfo : EIATTR_AT_ENTRY_FRAGMENTS
	.align		4
.L_47:
        /*0098*/ 	.byte	0x04, 0x4f
        /*009a*/ 	.short	(.L_49 - .L_48)


	//   ....[0]....
.L_48:
        /*009c*/ 	.word	0x00000004


	//----- nvinfo : EIATTR_RESERVED_SMEM_USED
	.align		4
.L_49:
        /*00a0*/ 	.byte	0x01, 0x41
	.zero		2


	//----- nvinfo : EIATTR_SPARSE_MMA_MASK
	.align		4
        /*00a4*/ 	.byte	0x03, 0x50
        /*00a6*/ 	.short	0x0000


	//----- nvinfo : EIATTR_TCGEN05_1CTA_USED
	.align		4
        /*00a8*/ 	.byte	0x01, 0x51
	.zero		2


	//----- nvinfo : EIATTR_MAXREG_COUNT
	.align		4
        /*00ac*/ 	.byte	0x03, 0x1b
        /*00ae*/ 	.short	0x00ff


	//----- nvinfo : EIATTR_NUM_BARRIERS
	.align		4
        /*00b0*/ 	.byte	0x02, 0x4c
        /*00b2*/ 	.byte	0x09
	.zero		1


	//----- nvinfo : EIATTR_INT_WARP_WIDE_INSTR_OFFSETS
	.align		4
        /*00b4*/ 	.byte	0x04, 0x31
        /*00b6*/ 	.short	(.L_51 - .L_50)


	//   ....[0]....
.L_50:
        /*00b8*/ 	.word	0x00004bf0


	//   ....[1]....
        /*00bc*/ 	.word	0x00004c10


	//----- nvinfo : EIATTR_COOP_GROUP_MASK_REGIDS
	.align		4
.L_51:
        /*00c0*/ 	.byte	0x04, 0x29
        /*00c2*/ 	.short	(.L_53 - .L_52)


	//   ....[0]....
.L_52:
        /*00c4*/ 	.word	0xffffffff


	//   ....[1]....
        /*00c8*/ 	.word	0xffffffff


	//   ....[2]....
        /*00cc*/ 	.word	0xffffffff


	//   ....[3]....
        /*00d0*/ 	.word	0xffffffff


	//   ....[4]....
        /*00d4*/ 	.word	0xffffffff


	//   ....[5]....
        /*00d8*/ 	.word	0xffffffff


	//   ....[6]....
        /*00dc*/ 	.word	0xffffffff


	//   ....[7]....
        /*00e0*/ 	.word	0xffffffff


	//   ....[8]....
        /*00e4*/ 	.word	0xffffffff


	//   ....[9]....
        /*00e8*/ 	.word	0xffffffff


	//   ....[10]....
        /*00ec*/ 	.word	0xffffffff


	//   ....[11]....
        /*00f0*/ 	.word	0xffffffff


	//   ....[12]....
        /*00f4*/ 	.word	0xffffffff


	//   ....[13]....
        /*00f8*/ 	.word	0xffffffff


	//----- nvinfo : EIATTR_COOP_GROUP_INSTR_OFFSETS
	.align		4
.L_53:
        /*00fc*/ 	.byte	0x04, 0x28
        /*00fe*/ 	.short	(.L_55 - .L_54)


	//   ....[0]....
.L_54:
        /*0100*/ 	.word	0x00000030


	//   ....[1]....
        /*0104*/ 	.word	0x00000470


	//   ....[2]....
        /*0108*/ 	.word	0x00000730


	//   ....[3]....
        /*010c*/ 	.word	0x00000b80


	//   ....[4]....
        /*0110*/ 	.word	0x00000c30


	//   ....[5]....
        /*0114*/ 	.word	0x00000ce0


	//   ....[6]....
        /*0118*/ 	.word	0x00001310


	//   ....[7]....
        /*011c*/ 	.word	0x00001330


	//   ....[8]....
        /*0120*/ 	.word	0x00001350


	//   ....[9]....
        /*0124*/ 	.word	0x000015a0


	//   ....[10]....
        /*0128*/ 	.word	0x000015d0


	//   ....[11]....
        /*012c*/ 	.word	0x000015f0


	//   ....[12]....
        /*0130*/ 	.word	0x00004b10


	//   ....[13]....
        /*0134*/ 	.word	0x00004cd0


	//----- nvinfo : EIATTR_VRC_CTA_INIT_COUNT
	.align		4
.L_55:
        /*0138*/ 	.byte	0x02, 0x4a
        /*013a*/ 	.byte	0x80
	.zero		1


	//----- nvinfo : EIATTR_MBARRIER_INSTR_OFFSETS
	.align		4
        /*013c*/ 	.byte	0x04, 0x39
        /*013e*/ 	.short	(.L_57 - .L_56)


	//   ....[0]....
.L_56:
        /*0140*/ 	.word	0x00000330
        /*0144*/ 	.word	0x000000ff
        /*0148*/ 	.word	0x00031800
        /*014c*/ 	.short	0x0100
        /*014e*/ 	.byte	0x05
	.zero		1


	//   ....[1]....
        /*0150*/ 	.word	0x00000340
        /*0154*/ 	.word	0x000000ff
        /*0158*/ 	.word	0x00031820
        /*015c*/ 	.short	0x0100
        /*015e*/ 	.byte	0x05
	.zero		1


	//   ....[2]....
        /*0160*/ 	.word	0x00000350
        /*0164*/ 	.word	0x000000ff
        /*0168*/ 	.word	0x00031840
        /*016c*/ 	.short	0x0100
        /*016e*/ 	.byte	0x05
	.zero		1


	//   ....[3]....
        /*0170*/ 	.word	0x00000360
        /*0174*/ 	.word	0x000000ff
        /*0178*/ 	.word	0x00031808
        /*017c*/ 	.short	0x0100
        /*017e*/ 	.byte	0x05
	.zero		1


	//   ....[4]....
        /*0180*/ 	.word	0x00000370
        /*0184*/ 	.word	0x000000ff
        /*0188*/ 	.word	0x00031828
        /*018c*/ 	.short	0x0100
        /*018e*/ 	.byte	0x05
	.zero		1


	//   ....[5]....
        /*0190*/ 	.word	0x00000380
        /*0194*/ 	.word	0x000000ff
        /*0198*/ 	.word	0x00031848
        /*019c*/ 	.short	0x0100
        /*019e*/ 	.byte	0x05
	.zero		1


	//   ....[6]....
        /*01a0*/ 	.word	0x00000390
        /*01a4*/ 	.word	0x000000ff
        /*01a8*/ 	.word	0x00031810
        /*01ac*/ 	.short	0x0100
        /*01ae*/ 	.byte	0x05
	.zero		1


	//   ....[7]....
        /*01b0*/ 	.word	0x000003a0
        /*01b4*/ 	.word	0x000000ff
        /*01b8*/ 	.word	0x00031830
        /*01bc*/ 	.short	0x0100
        /*01be*/ 	.byte	0x05
	.zero		1


	//   ....[8]....
        /*01c0*/ 	.word	0x000003b0
        /*01c4*/ 	.word	0x000000ff
        /*01c8*/ 	.word	0x00031850
        /*01cc*/ 	.short	0x0100
        /*01ce*/ 	.byte	0x05
	.zero		1


	//   ....[9]....
        /*01d0*/ 	.word	0x000003c0
        /*01d4*/ 	.word	0x000000ff
        /*01d8*/ 	.word	0x00031818
        /*01dc*/ 	.short	0x0100
        /*01de*/ 	.byte	0x05
	.zero		1


	//   ....[10]....
        /*01e0*/ 	.word	0x000003d0
        /*01e4*/ 	.word	0x000000ff
        /*01e8*/ 	.word	0x00031838
        /*01ec*/ 	.short	0x0100
        /*01ee*/ 	.byte	0x05
	.zero		1


	//   ....[11]....
        /*01f0*/ 	.word	0x000003e0
        /*01f4*/ 	.word	0x000000ff
        /*01f8*/ 	.word	0x00031858
        /*01fc*/ 	.short	0x0100
        /*01fe*/ 	.byte	0x05
	.zero		1


	//   ....[12]....
        /*0200*/ 	.word	0x000003f0
        /*0204*/ 	.word	0x000000ff
        /*0208*/ 	.word	0x00031860
        /*020c*/ 	.short	0x0100
        /*020e*/ 	.byte	0x05
	.zero		1


	//   ....[13]....
        /*0210*/ 	.word	0x00000400
        /*0214*/ 	.word	0x000000ff
        /*0218*/ 	.word	0x00031870
        /*021c*/ 	.short	0x0100
        /*021e*/ 	.byte	0x05
	.zero		1


	//   ....[14]....
        /*0220*/ 	.word	0x00000410
        /*0224*/ 	.word	0x000000ff
        /*0228*/ 	.word	0x00031868
        /*022c*/ 	.short	0x0100
        /*022e*/ 	.byte	0x05
	.zero		1


	//   ....[15]....
        /*0230*/ 	.word	0x00000420
        /*0234*/ 	.word	0x000000ff
        /*0238*/ 	.word	0x00031878
        /*023c*/ 	.short	0x0100
        /*023e*/ 	.byte	0x05
	.zero		1


	//   ....[16]....
        /*0240*/ 	.word	0x00000a30
        /*0244*/ 	.word	0x00000002
        /*0248*/ 	.word	0x00031800
        /*024c*/ 	.short	0x010a
        /*024e*/ 	.byte	0xff
	.zero		1


	//   ....[17]....
        /*0250*/ 	.word	0x00000dc0
        /*0254*/ 	.word	0x00000002
        /*0258*/ 	.word	0x00000000
        /*025c*/ 	.short	0x0101
        /*025e*/ 	.byte	0xff
	.zero		1


	//   ....[18]....
        /*0260*/ 	.word	0x00001100
        /*0264*/ 	.word	0x00000000
        /*0268*/ 	.word	0x00031870
        /*026c*/ 	.short	0x010a
        /*026e*/ 	.byte	0x08
	.zero		1


	//   ....[19]....
        /*0270*/ 	.word	0x000011a0
        /*0274*/ 	.word	0x000000ff
        /*0278*/ 	.word	0x00031840
        /*027c*/ 	.short	0x010a
        /*027e*/ 	.byte	0x0d
	.zero		1


	//   ....[20]....
        /*0280*/ 	.word	0x00001570
        /*0284*/ 	.word	0x000000ff
        /*0288*/ 	.word	0x00031840
        /*028c*/ 	.short	0x010a
        /*028e*/ 	.byte	0x09
	.zero		1


	//   ....[21]....
        /*0290*/ 	.word	0x00001b50
        /*0294*/ 	.word	0x00000000
        /*0298*/ 	.word	0x00031820
        /*029c*/ 	.short	0x010a
        /*029e*/ 	.byte	0xff
	.zero		1


	//   ....[22]....
        /*02a0*/ 	.word	0x00001ef0
        /*02a4*/ 	.word	0x00000000
        /*02a8*/ 	.word	0x00031828
        /*02ac*/ 	.short	0x010a
        /*02ae*/ 	.byte	0xff
	.zero		1


	//   ....[23]....
        /*02b0*/ 	.word	0x00002060
        /*02b4*/ 	.word	0x00000000
        /*02b8*/ 	.word	0x00031830
        /*02bc*/ 	.short	0x010a
        /*02be*/ 	.byte	0xff
	.zero		1


	//   ....[24]....
        /*02c0*/ 	.word	0x000021c0
        /*02c4*/ 	.word	0x00000000
        /*02c8*/ 	.word	0x00031838
        /*02cc*/ 	.short	0x010a
        /*02ce*/ 	.byte	0xff
	.zero		1


	//   ....[25]....
        /*02d0*/ 	.word	0x00002310
        /*02d4*/ 	.word	0x00000000
        /*02d8*/ 	.word	0x00031820
        /*02dc*/ 	.short	0x010a
        /*02de*/ 	.byte	0xff
	.zero		1


	//   ....[26]....
        /*02e0*/ 	.word	0x00002520
        /*02e4*/ 	.word	0x00000000
        /*02e8*/ 	.word	0x00031828
        /*02ec*/ 	.short	0x010a
        /*02ee*/ 	.byte	0xff
	.zero		1


	//   ....[27]....
        /*02f0*/ 	.word	0x00002650
        /*02f4*/ 	.word	0x00000000
        /*02f8*/ 	.word	0x00031830
        /*02fc*/ 	.short	0x010a
        /*02fe*/ 	.byte	0xff
	.zero		1


	//   ....[28]....
        /*0300*/ 	.word	0x00002780
        /*0304*/ 	.word	0x00000000
        /*0308*/ 	.word	0x00031838
        /*030c*/ 	.short	0x010a
        /*030e*/ 	.byte	0xff
	.zero		1


	//   ....[29]....
        /*0310*/ 	.word	0x000028b0
        /*0314*/ 	.word	0x00000000
        /*0318*/ 	.word	0x00031820
        /*031c*/ 	.short	0x010a
        /*031e*/ 	.byte	0xff
	.zero		1


	//   ....[30]....
        /*0320*/ 	.word	0x00002ac0
        /*0324*/ 	.word	0x00000000
        /*0328*/ 	.word	0x00031828
        /*032c*/ 	.short	0x010a
        /*032e*/ 	.byte	0xff
	.zero		1


	//   ....[31]....
        /*0330*/ 	.word	0x00002bf0
        /*0334*/ 	.word	0x00000000
        /*0338*/ 	.word	0x00031830
        /*033c*/ 	.short	0x010a
        /*033e*/ 	.byte	0xff
	.zero		1


	//   ....[32]....
        /*0340*/ 	.word	0x00002d20
        /*0344*/ 	.word	0x00000000
        /*0348*/ 	.word	0x00031838
        /*034c*/ 	.short	0x010a
        /*034e*/ 	.byte	0xff
	.zero		1


	//   ....[33]....
        /*0350*/ 	.word	0x000031d0
        /*0354*/ 	.word	0x00000002
        /*0358*/ 	.word	0x00031860
        /*035c*/ 	.short	0x010a
        /*035e*/ 	.byte	0xff
	.zero		1


	//   ....[34]....
        /*0360*/ 	.word	0x00004990
        /*0364*/ 	.word	0x00000002
        /*0368*/ 	.word	0x00000000
        /*036c*/ 	.short	0x0101
        /*036e*/ 	.byte	0xff
	.zero		1


	//   ....[35]....
        /*0370*/ 	.word	0x00004d00
        /*0374*/ 	.word	0x00000002
        /*0378*/ 	.word	0x00031800
        /*037c*/ 	.short	0x010a
        /*037e*/ 	.byte	0xff
	.zero		1


	//   ....[36]....
        /*0380*/ 	.word	0x00004d80
        /*0384*/ 	.word	0x00000000
        /*0388*/ 	.word	0x00031870
        /*038c*/ 	.short	0x010a
        /*038e*/ 	.byte	0xff
	.zero		1


	//   ....[37]....
        /*0390*/ 	.word	0x00004df0
        /*0394*/ 	.word	0x00000002
        /*0398*/ 	.word	0x00031840
        /*039c*/ 	.short	0x010a
        /*039e*/ 	.byte	0xff
	.zero		1


	//   ....[38]....
        /*03a0*/ 	.word	0x00004e60
        /*03a4*/ 	.word	0x00000000
        /*03a8*/ 	.word	0x00031840
        /*03ac*/ 	.short	0x010a
        /*03ae*/ 	.byte	0xff
	.zero		1


	//   ....[39]....
        /*03b0*/ 	.word	0x00004ed0
        /*03b4*/ 	.word	0x00000000
        /*03b8*/ 	.word	0x00031820
        /*03bc*/ 	.short	0x010a
        /*03be*/ 	.byte	0xff
	.zero		1


	//   ....[40]....
        /*03c0*/ 	.word	0x00004f40
        /*03c4*/ 	.word	0x00000000
        /*03c8*/ 	.word	0x00031828
        /*03cc*/ 	.short	0x010a
        /*03ce*/ 	.byte	0xff
	.zero		1


	//   ....[41]....
        /*03d0*/ 	.word	0x00004fb0
        /*03d4*/ 	.word	0x00000000
        /*03d8*/ 	.word	0x00031830
        /*03dc*/ 	.short	0x010a
        /*03de*/ 	.byte	0xff
	.zero		1


	//   ....[42]....
        /*03e0*/ 	.word	0x00005020
        /*03e4*/ 	.word	0x00000000
        /*03e8*/ 	.word	0x00031838
        /*03ec*/ 	.short	0x010a
        /*03ee*/ 	.byte	0xff
	.zero		1


	//   ....[43]....
        /*03f0*/ 	.word	0x00005090
        /*03f4*/ 	.word	0x00000000
        /*03f8*/ 	.word	0x00031820
        /*03fc*/ 	.short	0x010a
        /*03fe*/ 	.byte	0xff
	.zero		1


	//   ....[44]....
        /*0400*/ 	.word	0x00005100
        /*0404*/ 	.word	0x00000000
        /*0408*/ 	.word	0x00031828
        /*040c*/ 	.short	0x010a
        /*040e*/ 	.byte	0xff
	.zero		1


	//   ....[45]....
        /*0410*/ 	.word	0x00005170
        /*0414*/ 	.word	0x00000000
        /*0418*/ 	.word	0x00031830
        /*041c*/ 	.short	0x010a
        /*041e*/ 	.byte	0xff
	.zero		1


	//   ....[46]....
        /*0420*/ 	.word	0x000051e0
        /*0424*/ 	.word	0x00000000
        /*0428*/ 	.word	0x00031838
        /*042c*/ 	.short	0x010a
        /*042e*/ 	.byte	0xff
	.zero		1


	//   ....[47]....
        /*0430*/ 	.word	0x00005250
        /*0434*/ 	.word	0x00000000
        /*0438*/ 	.word	0x00031820
        /*043c*/ 	.short	0x010a
        /*043e*/ 	.byte	0xff
	.zero		1


	//   ....[48]....
        /*0440*/ 	.word	0x000052c0
        /*0444*/ 	.word	0x00000000
        /*0448*/ 	.word	0x00031828
        /*044c*/ 	.short	0x010a
        /*044e*/ 	.byte	0xff
	.zero		1


	//   ....[49]....
        /*0450*/ 	.word	0x00005330
        /*0454*/ 	.word	0x00000000
        /*0458*/ 	.word	0x00031830
        /*045c*/ 	.short	0x010a
        /*045e*/ 	.byte	0xff
	.zero		1


	//   ....[50]....
        /*0460*/ 	.word	0x000053a0
        /*0464*/ 	.word	0x00000000
        /*0468*/ 	.word	0x00031838
        /*046c*/ 	.short	0x010a
        /*046e*/ 	.byte	0xff
	.zero		1


	//   ....[51]....
        /*0470*/ 	.word	0x00005400
        /*0474*/ 	.word	0x00000002
        /*0478*/ 	.word	0x00031860
        /*047c*/ 	.short	0x010a
        /*047e*/ 	.byte	0xff
	.zero		1


	//----- nvinfo : EIATTR_NUM_MBARRIERS
	.align		4
.L_57:
        /*0480*/ 	.byte	0x03, 0x38
        /*0482*/ 	.short	0x0010


	//----- nvinfo : EIATTR_EXIT_INSTR_OFFSETS
	.align		4
        /*0484*/ 	.byte	0x04, 0x1c
        /*0486*/ 	.short	(.L_59 - .L_58)


	//   ....[0]....
.L_58:
        /*0488*/ 	.word	0x00000830


	//   ....[1]....
        /*048c*/ 	.word	0x00000e20


	//   ....[2]....
        /*0490*/ 	.word	0x00000ef0


	//   ....[3]....
        /*0494*/ 	.word	0x000018f0


	//   ....[4]....
        /*0498*/ 	.word	0x00001960


	//   ....[5]....
        /*049c*/ 	.word	0x00002e70


	//   ....[6]....
        /*04a0*/ 	.word	0x00002ed0


	//   ....[7]....
        /*04a4*/ 	.word	0x00004af0


	//   ....[8]....
        /*04a8*/ 	.word	0x00004ce0


	//----- nvinfo : EIATTR_MAX_THREADS
	.align		4
.L_59:
        /*04ac*/ 	.byte	0x04, 0x05
        /*04ae*/ 	.short	(.L_61 - .L_60)
.L_60:
        /*04b0*/ 	.word	0x00000100
        /*04b4*/ 	.word	0x00000001
        /*04b8*/ 	.word	0x00000001


	//----- nvinfo : EIATTR_CRS_STACK_SIZE
	.align		4
.L_61:
        /*04bc*/ 	.byte	0x04, 0x1e
        /*04be*/ 	.short	(.L_63 - .L_62)
.L_62:
        /*04c0*/ 	.word	0x00000000


	//----- nvinfo : EIATTR_CBANK_PARAM_SIZE
	.align		4
.L_63:
        /*04c4*/ 	.byte	0x03, 0x19
        /*04c6*/ 	.short	0x02c0


	//----- nvinfo : EIATTR_PARAM_CBANK
	.align		4
        /*04c8*/ 	.byte	0x04, 0x0a
        /*04ca*/ 	.short	(.L_65 - .L_64)
	.align		4
.L_64:
        /*04cc*/ 	.word	index@(.nv.constant0._ZN9deep_gemm24sm100_fp8_gemm_1d1d_implILN4cute4UMMA5MajorE0ELS3_0ELj0ELj24576ELj1536ELj128ELj224ELj128ELj1ELj128ELj128ELj64ELj4ELj128ELj128ELj1ELb0ELj152ELNS_8GemmTypeE0ELb0EN7cutlass10bfloat16_tENS_16EpilogueIdentityEEEvPijjj14CUtensorMap_stS9_S9_S9_S9_)
        /*04d0*/ 	.short	0x0380
        /*04d2*/ 	.short	0x02c0


	//----- nvinfo : EIATTR_SW_WAR
	.align		4
.L_65:
        /*04d4*/ 	.byte	0x04, 0x36
        /*04d6*/ 	.short	(.L_67 - .L_66)
.L_66:
        /*04d8*/ 	.word	0x00000008
.L_67:


//--------------------- .nv.compat                --------------------------
	.section	.nv.compat,"",@"SHT_CUDA_COMPAT_INFO"
	.align	4
        /*0000*/ 	.byte	0x02, 0x02, 0x02, 0x00, 0x02, 0x05, 0x05, 0x00, 0x02, 0x03, 0x01, 0x00, 0x02, 0x06, 0x01, 0x00


//--------------------- .nv.callgraph             --------------------------
	.section	.nv.callgraph,"",@"SHT_CUDA_CALLGRAPH"
	.align	4
	.sectionentsize	8
	.align		4
        /*0000*/ 	.word	0x00000000
	.align		4
        /*0004*/ 	.word	0xffffffff
	.align		4
        /*0008*/ 	.word	0x00000000
	.align		4
        /*000c*/ 	.word	0xfffffffe
	.align		4
        /*0010*/ 	.word	0x00000000
	.align		4
        /*0014*/ 	.word	0xfffffffd
	.align		4
        /*0018*/ 	.word	0x00000000
	.align		4
        /*001c*/ 	.word	0xfffffffc


//--------------------- .nv.constant4             --------------------------
	.section	.nv.constant4,"a",@progbits
	.align	8
	.align		8
.nv.constant4:
        /*0000*/ 	.dword	_ZN45_INTERNAL_b6d3c1bf_9_kernel_cu_9254bd75_912204cuda3std3__45__cpo5beginE
	.align		8
        /*0008*/ 	.dword	_ZN45_INTERNAL_b6d3c1bf_9_kernel_cu_9254bd75_912204cuda3std3__45__cpo3endE
	.align		8
        /*0010*/ 	.dword	_ZN45_INTERNAL_b6d3c1bf_9_kernel_cu_9254bd75_912204cuda3std3__45__cpo6cbeginE
	.align		8
        /*0018*/ 	.dword	_ZN45_INTERNAL_b6d3c1bf_9_kernel_cu_9254bd75_912204cuda3std3__45__cpo4cendE
	.align		8
        /*0020*/ 	.dword	_ZN45_INTERNAL_b6d3c1bf_9_kernel_cu_9254bd75_912204cuda3std3__447_GLOBAL__N__b6d3c1bf_9_kernel_cu_9254bd75_912206ignoreE
	.align		8
        /*0028*/ 	.dword	_ZN45_INTERNAL_b6d3c1bf_9_kernel_cu_9254bd75_912204cuda3std3__419piecewise_constructE
	.align		8
        /*0030*/ 	.dword	_ZN45_INTERNAL_b6d3c1bf_9_kernel_cu_9254bd75_912204cuda3std3__48in_placeE
	.align		8
        /*0038*/ 	.dword	_ZN45_INTERNAL_b6d3c1bf_9_kernel_cu_9254bd75_912204cuda3std6ranges3__45__cpo4swapE
	.align		8
        /*0040*/ 	.dword	_ZN45_INTERNAL_b6d3c1bf_9_kernel_cu_9254bd75_912204cuda3std6ranges3__45__cpo9iter_moveE
	.align		8
        /*0048*/ 	.dword	_ZN45_INTERNAL_b6d3c1bf_9_kernel_cu_9254bd75_912204cute7productE
	.align		8
        /*0050*/ 	.dword	_ZN45_INTERNAL_b6d3c1bf_9_kernel_cu_9254bd75_912204cute1_E


//--------------------- .text._ZN9deep_gemm24sm100_fp8_gemm_1d1d_implILN4cute4UMMA5MajorE0ELS3_0ELj0ELj24576ELj1536ELj128ELj224ELj128ELj1ELj128ELj128ELj64ELj4ELj128ELj128ELj1ELb0ELj152ELNS_8GemmTypeE0ELb0EN7cutlass10bfloat16_tENS_16EpilogueIdentityEEEvPijjj14CUtensorMap_stS9_S9_S9_S9_ --------------------------
	.section	.text._ZN9deep_gemm24sm100_fp8_gemm_1d1d_implILN4cute4UMMA5MajorE0ELS3_0ELj0ELj24576ELj1536ELj128ELj224ELj128ELj1ELj128ELj128ELj64ELj4ELj128ELj128ELj1ELb0ELj152ELNS_8GemmTypeE0ELb0EN7cutlass10bfloat16_tENS_16EpilogueIdentityEEEvPijjj14CUtensorMap_stS9_S9_S9_S9_,"ax",@progbits
	.align	128
        .global         _ZN9deep_gemm24sm100_fp8_gemm_1d1d_implILN4cute4UMMA5MajorE0ELS3_0ELj0ELj24576ELj1536ELj128ELj224ELj128ELj1ELj128ELj128ELj64ELj4ELj128ELj128ELj1ELb0ELj152ELNS_8GemmTypeE0ELb0EN7cutlass10bfloat16_tENS_16EpilogueIdentityEEEvPijjj14CUtensorMap_stS9_S9_S9_S9_
        .type           _ZN9deep_gemm24sm100_fp8_gemm_1d1d_implILN4cute4UMMA5MajorE0ELS3_0ELj0ELj24576ELj1536ELj128ELj224ELj128ELj1ELj128ELj128ELj64ELj4ELj128ELj128ELj1ELb0ELj152ELNS_8GemmTypeE0ELb0EN7cutlass10bfloat16_tENS_16EpilogueIdentityEEEvPijjj14CUtensorMap_stS9_S9_S9_S9_,@function
        .size           _ZN9deep_gemm24sm100_fp8_gemm_1d1d_implILN4cute4UMMA5MajorE0ELS3_0ELj0ELj24576ELj1536ELj128ELj224ELj128ELj1ELj128ELj128ELj64ELj4ELj128ELj128ELj1ELb0ELj152ELNS_8GemmTypeE0ELb0EN7cutlass10bfloat16_tENS_16EpilogueIdentityEEEvPijjj14CUtensorMap_stS9_S9_S9_S9_,(.L_x_104 - _ZN9deep_gemm24sm100_fp8_gemm_1d1d_implILN4cute4UMMA5MajorE0ELS3_0ELj0ELj24576ELj1536ELj128ELj224ELj128ELj1ELj128ELj128ELj64ELj4ELj128ELj128ELj1ELb0ELj152ELNS_8GemmTypeE0ELb0EN7cutlass10bfloat16_tENS_16EpilogueIdentityEEEvPijjj14CUtensorMap_stS9_S9_S9_S9_)
        .other          _ZN9deep_gemm24sm100_fp8_gemm_1d1d_implILN4cute4UMMA5MajorE0ELS3_0ELj0ELj24576ELj1536ELj128ELj224ELj128ELj1ELj128ELj128ELj64ELj4ELj128ELj128ELj1ELb0ELj152ELNS_8GemmTypeE0ELb0EN7cutlass10bfloat16_tENS_16EpilogueIdentityEEEvPijjj14CUtensorMap_stS9_S9_S9_S9_,@"STO_CUDA_ENTRY STV_DEFAULT"
_ZN9deep_gemm24sm100_fp8_gemm_1d1d_implILN4cute4UMMA5MajorE0ELS3_0ELj0ELj24576ELj1536ELj128ELj224ELj128ELj1ELj128ELj128ELj64ELj4ELj128ELj128ELj1ELb0ELj152ELNS_8GemmTypeE0ELb0EN7cutlass10bfloat16_tENS_16EpilogueIdentityEEEvPijjj14CUtensorMap_stS9_S9_S9_S9_:
.text._ZN9deep_gemm24sm100_fp8_gemm_1d1d_implILN4cute4UMMA5MajorE0ELS3_0ELj0ELj24576ELj1536ELj128ELj224ELj128ELj1ELj128ELj128ELj64ELj4ELj128ELj128ELj1ELb0ELj152ELNS_8GemmTypeE0ELb0EN7cutlass10bfloat16_tENS_16EpilogueIdentityEEEvPijjj14CUtensorMap_stS9_S9_S9_S9_:
[----:B------:R-:W1:Y:S01]  /*0000*/  LDC R1, c[0x0][0x37c] ;  /* 0x0000df00ff017b82 */ /* 0x000e620000000800 */
[----:B------:R-:W2:Y:S02]  /*0010*/  S2R R0, SR_TID.X ;  /* 0x0000000000007919 */ /* 0x000ea40000002100 */
[----:B--2---:R-:W-:-:S05]  /*0020*/  SHF.R.U32.HI R0, RZ, 0x5, R0 ;  /* 0x00000005ff007819 */ /* 0x004fca0000011600 */
[----:B------:R-:W2:Y:S02]  /*0030*/  SHFL.IDX PT, R3, R0, RZ, 0x1f ;  /* 0x00001fff00037589 */ /* 0x000ea400000e0000 */
[----:B--2---:R-:W-:-:S13]  /*0040*/  ISETP.NE.AND P0, PT, R3, 0x2, PT ;  /* 0x000000020300780c */ /* 0x004fda0003f05270 */
[----:B-1----:R-:W-:Y:S05]  /*0050*/  @!P0 BRA `(.L_x_0) ;  /* 0x0000000400008947 */ /* 0x002fea0003800000 */
[----:B------:R-:W-:-:S13]  /*0060*/  ISETP.NE.AND P0, PT, R3, 0x1, PT ;  /* 0x000000010300780c */ /* 0x000fda0003f05270 */
[----:B------:R-:W-:Y:S05]  /*0070*/  @!P0 BRA `(.L_x_1) ;  /* 0x0000000000608947 */ /* 0x000fea0003800000 */
[----:B------:R-:W-:-:S13]  /*0080*/  ISETP.NE.AND P0, PT, R3, RZ, PT ;  /* 0x000000ff0300720c */ /* 0x000fda0003f05270 */
[----:B------:R-:W-:Y:S05]  /*0090*/  @P0 BRA `(.L_x_2) ;  /* 0x0000000400a80947 */ /* 0x000fea0003800000 */
[----:B------:R-:W-:Y:S01]  /*00a0*/  ELECT P0, URZ, PT ;  /* 0x0000000000ff782f */ /* 0x000fe20003800000 */
[----:B------:R-:W-:-:S12]  /*00b0*/  BSSY.RECONVERGENT B0, `(.L_x_3) ;  /* 0x0000013000007945 */ /* 0x000fd80003800200 */
[----:B------:R-:W-:Y:S05]  /*00c0*/  @!P0 BRA `(.L_x_4) ;  /* 0x0000000000448947 */ /* 0x000fea0003800000 */
[----:B------:R-:W1:Y:S02]  /*00d0*/  LDCU.64 UR4, c[0x0][0x348] ;  /* 0x00006900ff0477ac */ /* 0x000e640008000a00 */
[----:B-1----:R-:W-:Y:S02]  /*00e0*/  UIADD3 UR12, UP4, UPT, UR4, 0x40, URZ ;  /* 0x00000040040c7890 */ /* 0x002fe4000ff9e0ff */
[----:B------:R-:W-:Y:S02]  /*00f0*/  UIADD3 UR10, UP3, UPT, UR4, 0xc0, URZ ;  /* 0x000000c0040a7890 */ /* 0x000fe4000ff7e0ff */
[----:B------:R-:W-:Y:S02]  /*0100*/  UIADD3 UR8, UP2, UPT, UR4, 0x140, URZ ;  /* 0x0000014004087890 */ /* 0x000fe4000ff5e0ff */
[----:B------:R-:W-:Y:S02]  /*0110*/  UIADD3 UR6, UP1, UPT, UR4, 0x1c0, URZ ;  /* 0x000001c004067890 */ /* 0x000fe4000ff3e0ff */
[----:B------:R-:W-:-:S02]  /*0120*/  UIADD3 UR4, UP0, UPT, UR4, 0x240, URZ ;  /* 0x0000024004047890 */ /* 0x000fc4000ff1e0ff */
[----:B------:R-:W-:Y:S02]  /*0130*/  UIADD3.X UR13, UPT, UPT, URZ, UR5, URZ, UP4, !UPT ;  /* 0x00000005ff0d7290 */ /* 0x000fe4000a7fe4ff */
[----:B------:R-:W-:Y:S02]  /*0140*/  UIADD3.X UR11, UPT, UPT, URZ, UR5, URZ, UP3, !UPT ;  /* 0x00000005ff0b7290 */ /* 0x000fe40009ffe4ff */
[----:B------:R-:W-:Y:S02]  /*0150*/  UIADD3.X UR9, UPT, UPT, URZ, UR5, URZ, UP2, !UPT ;  /* 0x00000005ff097290 */ /* 0x000fe400097fe4ff */
[----:B------:R-:W-:Y:S02]  /*0160*/  UIADD3.X UR7, UPT, UPT, URZ, UR5, URZ, UP1, !UPT ;  /* 0x00000005ff077290 */ /* 0x000fe40008ffe4ff */
[----:B------:R-:W-:Y:S01]  /*0170*/  UIADD3.X UR5, UPT, UPT, URZ, UR5, URZ, UP0, !UPT ;  /* 0x00000005ff057290 */ /* 0x000fe200087fe4ff */
[----:B------:R1:W-:Y:S02]  /*0180*/  UTMACCTL.PF [UR12] ;  /* 0x000000000c0079b9 */ /* 0x0003e40008040000 */
[----:B------:R1:W-:Y:S02]  /*0190*/  UTMACCTL.PF [UR10] ;  /* 0x000000000a0079b9 */ /* 0x0003e40008040000 */
[----:B------:R1:W-:Y:S02]  /*01a0*/  UTMACCTL.PF [UR8] ;  /* 0x00000000080079b9 */ /* 0x0003e40008040000 */
[----:B------:R1:W-:Y:S02]  /*01b0*/  UTMACCTL.PF [UR6] ;  /* 0x00000000060079b9 */ /* 0x0003e40008040000 */
[----:B------:R1:W-:Y:S02]  /*01c0*/  UTMACCTL.PF [UR4] ;  /* 0x00000000040079b9 */ /* 0x0003e40008040000 */
[----:B-1----:R-:W-:Y:S01]  /*01d0*/  NOP ;  /* 0x0000000000007918 */ /* 0x002fe20000000000 */
.L_x_4:
[----:B------:R-:W-:Y:S05]  /*01e0*/  BSYNC.RECONVERGENT B0 ;  /* 0x0000000000007941 */ /* 0x000fea0003800200 */
.L_x_3:
[----:B------:R-:W-:Y:S05]  /*01f0*/  BRA `(.L_x_2) ;  /* 0x0000000400507947 */ /* 0x000fea0003800000 */
.L_x_1:
[----:B------:R-:W-:Y:S01]  /*0200*/  ELECT P0, URZ, PT ;  /* 0x0000000000ff782f */ /* 0x000fe20003800000 */
[----:B------:R-:W-:-:S12]  /*0210*/  BSSY.RECONVERGENT B0, `(.L_x_5) ;  /* 0x0000023000007945 */ /* 0x000fd80003800200 */
[----:B------:R-:W-:Y:S05]  /*0220*/  @!P0 BRA `(.L_x_6) ;  /* 0x0000000000848947 */ /* 0x000fea0003800000 */
[----:B------:R-:W1:Y:S01]  /*0230*/  S2UR UR5, SR_CgaCtaId ;  /* 0x00000000000579c3 */ /* 0x000e620000008800 */
[----:B------:R-:W-:Y:S01]  /*0240*/  UMOV UR7, 0x400 ;  /* 0x0000040000077882 */ /* 0x000fe20000000000 */
[----:B------:R-:W-:Y:S01]  /*0250*/  UMOV UR6, 0x1 ;  /* 0x0000000100067882 */ /* 0x000fe20000000000 */
[----:B------:R-:W-:Y:S02]  /*0260*/  UMOV UR4, 0x20 ;  /* 0x0000002000047882 */ /* 0x000fe40000000000 */
[----:B------:R-:W-:-:S04]  /*0270*/  UIADD3 UR8, UPT, UPT, -UR4, 0x100000, URZ ;  /* 0x0010000004087890 */ /* 0x000fc8000fffe1ff */
[----:B------:R-:W-:Y:S02]  /*0280*/  USHF.L.U32 UR9, UR8, 0xb, URZ ;  /* 0x0000000b08097899 */ /* 0x000fe400080006ff */
[----:B------:R-:W-:Y:S01]  /*0290*/  USHF.L.U32 UR8, UR8, 0x1, URZ ;  /* 0x0000000108087899 */ /* 0x000fe200080006ff */
[----:B------:R-:W-:Y:S02]  /*02a0*/  UMOV UR4, 0x80 ;  /* 0x0000008000047882 */ /* 0x000fe40000000000 */
[----:B------:R-:W-:-:S04]  /*02b0*/  UIADD3 UR10, UPT, UPT, -UR4, 0x100000, URZ ;  /* 0x00100000040a7890 */ /* 0x000fc8000fffe1ff */
[----:B------:R-:W-:Y:S02]  /*02c0*/  USHF.L.U32 UR11, UR10, 0xb, URZ ;  /* 0x0000000b0a0b7899 */ /* 0x000fe400080006ff */
[----:B------:R-:W-:Y:S02]  /*02d0*/  USHF.L.U32 UR10, UR10, 0x1, URZ ;  /* 0x000000010a0a7899 */ /* 0x000fe400080006ff */
[----:B-1----:R-:W-:Y:S02]  /*02e0*/  ULEA UR5, UR5, UR7, 0x18 ;  /* 0x0000000705057291 */ /* 0x002fe4000f8ec0ff */
[----:B------:R-:W-:-:S04]  /*02f0*/  UIADD3 UR6, UPT, UPT, -UR6, 0x100000, URZ ;  /* 0x0010000006067890 */ /* 0x000fc8000fffe1ff */
[----:B------:R-:W-:Y:S02]  /*0300*/  USHF.L.U32 UR7, UR6, 0xb, URZ ;  /* 0x0000000b06077899 */ /* 0x000fe400080006ff */
[----:B------:R-:W-:Y:S01]  /*0310*/  USHF.L.U32 UR6, UR6, 0x1, URZ ;  /* 0x0000000106067899 */ /* 0x000fe200080006ff */
[----:B------:R-:W1:Y:S11]  /*0320*/  FENCE.VIEW.ASYNC.S ;  /* 0x00000000000073c6 */ /* 0x000e760000000000 */
[----:B-1----:R1:W2:Y:S01]  /*0330*/  SYNCS.EXCH.64 URZ, [UR5+0x31800], UR6 ;  /* 0x0318000605ff75b2 */ /* 0x0022a20008000100 */
[----:B------:R1:W3:Y:S01]  /*0340*/  SYNCS.EXCH.64 URZ, [UR5+0x31820], UR6 ;  /* 0x0318200605ff75b2 */ /* 0x0002e20008000100 */
[----:B------:R1:W4:Y:S01]  /*0350*/  SYNCS.EXCH.64 URZ, [UR5+0x31840], UR8 ;  /* 0x0318400805ff75b2 */ /* 0x0003220008000100 */
[----:B------:R1:W5:Y:S01]  /*0360*/  SYNCS.EXCH.64 URZ, [UR5+0x31808], UR6 ;  /* 0x0318080605ff75b2 */ /* 0x0003620008000100 */
[----:B------:R1:W1:Y:S01]  /*0370*/  SYNCS.EXCH.64 URZ, [UR5+0x31828], UR6 ;  /* 0x0318280605ff75b2 */ /* 0x0002620008000100 */
        /* <DEDUP_REMOVED lines=11> */
[----:B------:R-:W-:Y:S01]  /*0430*/  NOP ;  /* 0x0000000000007918 */ /* 0x000fe20000000000 */
.L_x_6:
[----:B-1----:R-:W-:Y:S05]  /*0440*/  BSYNC.RECONVERGENT B0 ;  /* 0x0000000000007941 */ /* 0x002fea0003800200 */
.L_x_5:
[----:B------:R-:W-:Y:S05]  /*0450*/  BRA `(.L_x_2) ;  /* 0x0000000000b87947 */ /* 0x000fea0003800000 */
.L_x_0:
[----:B------:R-:W1:Y:S01]  /*0460*/  S2UR UR6, SR_CgaCtaId ;  /* 0x00000000000679c3 */ /* 0x000e620000008800 */
[----:B------:R-:W-:Y:S01]  /*0470*/  NOP ;  /* 0x0000000000007918 */ /* 0x000fe20000000000 */
[----:B------:R-:W-:Y:S01]  /*0480*/  UMOV UR4, 0x40 ;  /* 0x0000004000047882 */ /* 0x000fe20000000000 */
[----:B------:R-:W-:Y:S01]  /*0490*/  UMOV UR5, 0x400 ;  /* 0x0000040000057882 */ /* 0x000fe20000000000 */
[----:B-1----:R-:W-:Y:S02]  /*04a0*/  ULEA UR4, UR6, UR4, 0x18 ;  /* 0x0000000406047291 */ /* 0x002fe4000f8ec0ff */
[----:B------:R-:W-:-:S07]  /*04b0*/  ULEA UR5, UR6, UR5, 0x18 ;  /* 0x0000000506057291 */ /* 0x000fce000f8ec0ff */
[----:B------:R-:W1:Y:S02]  /*04c0*/  LDS.U8 R0, [UR4] ;  /* 0x00000004ff007984 */ /* 0x000e640008000000 */
[----:B-1----:R-:W-:-:S13]  /*04d0*/  ISETP.NE.AND P0, PT, R0, RZ, PT ;  /* 0x000000ff0000720c */ /* 0x002fda0003f05270 */
[----:B------:R-:W-:Y:S05]  /*04e0*/  @P0 BRA `(.L_x_7) ;  /* 0x00000000007c0947 */ /* 0x000fea0003800000 */
[----:B------:R-:W-:-:S13]  /*04f0*/  ELECT P0, URZ, PT ;  /* 0x0000000000ff782f */ /* 0x000fda0003800000 */
[----:B------:R-:W-:Y:S05]  /*0500*/  @!P0 BRA `(.L_x_8) ;  /* 0x0000000000848947 */ /* 0x000fea0003800000 */
[----:B------:R-:W-:Y:S01]  /*0510*/  UMOV UR4, 0x10 ;  /* 0x0000001000047882 */ /* 0x000fe20000000000 */
[----:B------:R-:W-:-:S04]  /*0520*/  IMAD.MOV.U32 R2, RZ, RZ, 0xffff ;  /* 0x0000ffffff027424 */ /* 0x000fc800078e00ff */
[----:B------:R-:W-:Y:S04]  /*0530*/  DEPBAR.LE SB1, 0x36 ;  /* 0x00009d800000791a */ /* 0x000fe80000000000 */
[----:B------:R-:W1:Y:S02]  /*0540*/  UTCATOMSWS.FIND_AND_SET.ALIGN UP0, UR4, UR4 ;  /* 0x00000004000475e3 */ /* 0x000e640008000800 */
[----:B-1----:R-:W-:Y:S01]  /*0550*/  PLOP3.LUT P0, PT, PT, PT, UP0, 0x80, 0x8 ;  /* 0x000000000008781c */ /* 0x002fe20003f0f008 */
[----:B------:R-:W-:-:S03]  /*0560*/  IMAD.U32 R7, RZ, RZ, UR4 ;  /* 0x00000004ff077e24 */ /* 0x000fc6000f8e00ff */
[----:B------:R-:W-:-:S04]  /*0570*/  SEL R0, RZ, 0xffffffff, !P0 ;  /* 0xffffffffff007807 */ /* 0x000fc80004000000 */
[----:B------:R-:W-:Y:S01]  /*0580*/  ISETP.NE.AND P0, PT, R0, RZ, PT ;  /* 0x000000ff0000720c */ /* 0x000fe20003f05270 */
[----:B------:R-:W-:-:S12]  /*0590*/  IMAD.MOV.U32 R0, RZ, RZ, 0x1 ;  /* 0x00000001ff007424 */ /* 0x000fd800078e00ff */
[----:B------:R-:W-:Y:S05]  /*05a0*/  @P0 BRA `(.L_x_9) ;  /* 0x0000000000240947 */ /* 0x000fea0003800000 */
.L_x_10:
[----:B------:R-:W-:Y:S05]  /*05b0*/  NANOSLEEP 0x64 ;  /* 0x000000640000795d */ /* 0x000fea0003800000 */
[----:B------:R-:W-:-:S05]  /*05c0*/  UMOV UR4, 0x10 ;  /* 0x0000001000047882 */ /* 0x000fca0000000000 */
[----:B------:R-:W-:Y:S04]  /*05d0*/  DEPBAR.LE SB1, 0x36 ;  /* 0x00009d800000791a */ /* 0x000fe80000000000 */
[----:B------:R-:W1:Y:S02]  /*05e0*/  UTCATOMSWS.FIND_AND_SET.ALIGN UP0, UR4, UR4 ;  /* 0x00000004000475e3 */ /* 0x000e640008000800 */
[----:B-1----:R-:W-:Y:S01]  /*05f0*/  PLOP3.LUT P0, PT, PT, PT, UP0, 0x80, 0x8 ;  /* 0x000000000008781c */ /* 0x002fe20003f0f008 */
[----:B------:R-:W-:-:S03]  /*0600*/  IMAD.U32 R7, RZ, RZ, UR4 ;  /* 0x00000004ff077e24 */ /* 0x000fc6000f8e00ff */
[----:B------:R-:W-:-:S04]  /*0610*/  SEL R4, RZ, 0xffffffff, !P0 ;  /* 0xffffffffff047807 */ /* 0x000fc80004000000 */
[----:B------:R-:W-:-:S13]  /*0620*/  ISETP.NE.AND P0, PT, R4, RZ, PT ;  /* 0x000000ff0400720c */ /* 0x000fda0003f05270 */
[----:B------:R-:W-:Y:S05]  /*0630*/  @!P0 BRA `(.L_x_10) ;  /* 0xfffffffc00dc8947 */ /* 0x000fea000383ffff */
.L_x_9:
[C---:B------:R-:W-:Y:S01]  /*0640*/  VIADD R5, R7.reuse, 0x10 ;  /* 0x0000001007057836 */ /* 0x040fe20000000000 */
[----:B------:R-:W-:Y:S01]  /*0650*/  UMOV UR4, 0x50 ;  /* 0x0000005000047882 */ /* 0x000fe20000000000 */
[----:B------:R-:W-:Y:S01]  /*0660*/  SHF.L.U32 R2, R2, R7, RZ ;  /* 0x0000000702027219 */ /* 0x000fe200000006ff */
[----:B------:R-:W-:Y:S01]  /*0670*/  ULEA UR4, UR6, UR4, 0x18 ;  /* 0x0000000406047291 */ /* 0x000fe2000f8ec0ff */
[----:B------:R-:W-:Y:S01]  /*0680*/  IMAD.SHL.U32 R7, R7, 0x20, RZ ;  /* 0x0000002007077824 */ /* 0x000fe200078e00ff */
[----:B------:R-:W-:-:S04]  /*0690*/  SHF.L.U32 R5, R0, R5, RZ ;  /* 0x0000000500057219 */ /* 0x000fc800000006ff */
[----:B------:R-:W-:-:S05]  /*06a0*/  LOP3.LUT R2, R5, R2, RZ, 0xfc, !PT ;  /* 0x0000000205027212 */ /* 0x000fca00078efcff */
[----:B------:R1:W-:Y:S04]  /*06b0*/  ATOMS.OR RZ, [UR4], R2 ;  /* 0x00000002ffff798c */ /* 0x0003e8000b000004 */
[----:B------:R1:W-:Y:S01]  /*06c0*/  STS [UR5+0x31880], R7 ;  /* 0x03188007ff007988 */ /* 0x0003e20008000805 */
[----:B------:R-:W-:Y:S05]  /*06d0*/  BRA `(.L_x_8) ;  /* 0x0000000000107947 */ /* 0x000fea0003800000 */
.L_x_7:
[----:B------:R-:W-:Y:S02]  /*06e0*/  MOV R0, 0xffffffff ;  /* 0xffffffff00007802 */ /* 0x000fe40000000f00 */
[----:B------:R-:W-:-:S03]  /*06f0*/  MOV R4, 0x720 ;  /* 0x0000072000047802 */ /* 0x000fc60000000f00 */
[----:B------:R1:W-:Y:S04]  /*0700*/  STS [UR5+0x31880], R0 ;  /* 0x03188000ff007988 */ /* 0x0003e80008000805 */
[----:B-1----:R-:W-:Y:S05]  /*0710*/  CALL.REL.NOINC `($__internal_1_$__cuda_sm10x_tcgen05_guardrail_trap_phase_invalid_during_alloc) ;  /* 0x0000004c00587944 */ /* 0x002fea0003c00000 */
.L_x_8:
[----:B------:R-:W-:Y:S05]  /*0720*/  WARPSYNC.ALL ;  /* 0x0000000000007948 */ /* 0x000fea0003800000 */
[----:B------:R-:W-:Y:S01]  /*0730*/  NOP ;  /* 0x0000000000007918 */ /* 0x000fe20000000000 */
.L_x_2:
[----:B------:R-:W1:Y:S01]  /*0740*/  LDC R0, c[0x0][0x388] ;  /* 0x0000e200ff007b82 */ /* 0x000e620000000800 */
[----:B------:R-:W5:Y:S07]  /*0750*/  S2R R21, SR_LANEID ;  /* 0x0000000000157919 */ /* 0x000f6e0000000000 */
[----:B--2345:R-:W-:Y:S01]  /*0760*/  BAR.SYNC.DEFER_BLOCKING 0x0 ;  /* 0x0000000000007b1d */ /* 0x03cfe20000010000 */
[----:B------:R-:W-:Y:S02]  /*0770*/  ISETP.NE.AND P0, PT, R3, RZ, PT ;  /* 0x000000ff0300720c */ /* 0x000fe40003f05270 */
[----:B-1----:R-:W-:-:S04]  /*0780*/  IADD3 R0, PT, PT, R0, 0x7f, RZ ;  /* 0x0000007f00007810 */ /* 0x002fc80007ffe0ff */
[----:B------:R-:W-:-:S05]  /*0790*/  SHF.R.U32.HI R31, RZ, 0x7, R0 ;  /* 0x00000007ff1f7819 */ /* 0x000fca0000011600 */
[----:B------:R-:W-:Y:S02]  /*07a0*/  IMAD R22, R31, 0x6e, RZ ;  /* 0x0000006e1f167824 */ /* 0x000fe400078e02ff */
[----:B------:R-:W-:Y:S05]  /*07b0*/  @!P0 BRA `(.L_x_11) ;  /* 0x0000001000588947 */ /* 0x000fea0003800000 */
[----:B------:R-:W-:Y:S01]  /*07c0*/  ISETP.NE.AND P0, PT, R3, 0x1, PT ;  /* 0x000000010300780c */ /* 0x000fe20003f05270 */
[----:B------:R-:W1:-:S12]  /*07d0*/  S2UR UR5, SR_CgaCtaId ;  /* 0x00000000000579c3 */ /* 0x000e580000008800 */
[----:B------:R-:W-:Y:S05]  /*07e0*/  @!P0 BRA `(.L_x_12) ;  /* 0x0000000400988947 */ /* 0x000fea0003800000 */
[----:B------:R-:W-:-:S13]  /*07f0*/  ISETP.NE.AND P0, PT, R3, 0x2, PT ;  /* 0x000000020300780c */ /* 0x000fda0003f05270 */
[----:B------:R-:W-:Y:S05]  /*0800*/  @P0 BRA `(.L_x_13) ;  /* 0x0000002400a80947 */ /* 0x000fea0003800000 */
[----:B------:R-:W2:Y:S02]  /*0810*/  S2UR UR4, SR_CTAID.X ;  /* 0x00000000000479c3 */ /* 0x000ea40000002500 */
[----:B--2---:R-:W-:-:S13]  /*0820*/  ISETP.LE.U32.AND P0, PT, R22, UR4, PT ;  /* 0x0000000416007c0c */ /* 0x004fda000bf03070 */
[----:B-1----:R-:W-:Y:S05]  /*0830*/  @P0 EXIT ;  /* 0x000000000000094d */ /* 0x002fea0003800000 */
[----:B------:R-:W-:Y:S01]  /*0840*/  ULOP3.LUT UR4, URZ, UR4, URZ, 0x33, !UPT ;  /* 0x00000004ff047292 */ /* 0x000fe2000f8e33ff */
[----:B------:R-:W-:Y:S01]  /*0850*/  SHF.R.U32.HI R20, RZ, 0x3, R21 ;  /* 0x00000003ff147819 */ /* 0x000fe20000011615 */
[----:B------:R-:W-:Y:S02]  /*0860*/  HFMA2 R16, -RZ, RZ, 0, 0 ;  /* 0x00000000ff107431 */ /* 0x000fe400000001ff */
[----:B------:R-:W-:Y:S01]  /*0870*/  IMAD.MOV.U32 R15, RZ, RZ, RZ ;  /* 0x000000ffff0f7224 */ /* 0x000fe200078e00ff */
[----:B------:R-:W-:Y:S01]  /*0880*/  UMOV UR5, URZ ;  /* 0x000000ff00057c82 */ /* 0x000fe20008000000 */
[----:B------:R-:W-:Y:S01]  /*0890*/  LOP3.LUT R18, R20, 0x2, RZ, 0x3c, !PT ;  /* 0x0000000214127812 */ /* 0x000fe200078e3cff */
[----:B------:R-:W-:Y:S01]  /*08a0*/  VIADD R25, R22, UR4 ;  /* 0x0000000416197c36 */ /* 0x000fe20008000000 */
[C---:B------:R-:W-:Y:S01]  /*08b0*/  LOP3.LUT R4, R20.reuse, 0x3, RZ, 0x3c, !PT ;  /* 0x0000000314047812 */ /* 0x040fe200078e3cff */
[C---:B------:R-:W-:Y:S01]  /*08c0*/  IMAD.SHL.U32 R0, R20.reuse, 0x20, RZ ;  /* 0x0000002014007824 */ /* 0x040fe200078e00ff */
[----:B------:R-:W-:Y:S01]  /*08d0*/  LOP3.LUT R6, R20, 0x1, RZ, 0x3c, !PT ;  /* 0x0000000114067812 */ /* 0x000fe200078e3cff */
[C---:B------:R-:W-:Y:S01]  /*08e0*/  IMAD R20, R21.reuse, 0x4, R20 ;  /* 0x0000000415147824 */ /* 0x040fe200078e0214 */
[----:B------:R-:W-:Y:S01]  /*08f0*/  SHF.R.U32.HI R25, RZ, 0x3, R25 ;  /* 0x00000003ff197819 */ /* 0x000fe20000011619 */
[C---:B------:R-:W-:Y:S01]  /*0900*/  IMAD.IADD R24, R0.reuse, 0x1, R21 ;  /* 0x0000000100187824 */ /* 0x040fe200078e0215 */
[C---:B------:R-:W-:Y:S01]  /*0910*/  LOP3.LUT R2, R0.reuse, 0x20, RZ, 0x3c, !PT ;  /* 0x0000002000027812 */ /* 0x040fe200078e3cff */
[----:B------:R-:W-:Y:S01]  /*0920*/  IMAD R18, R21, 0x4, R18 ;  /* 0x0000000415127824 */ /* 0x000fe200078e0212 */
[C---:B------:R-:W-:Y:S01]  /*0930*/  LOP3.LUT R22, R0.reuse, 0x40, RZ, 0x3c, !PT ;  /* 0x0000004000167812 */ /* 0x040fe200078e3cff */
[----:B------:R-:W-:Y:S01]  /*0940*/  IMAD.HI.U32 R25, R25, 0x1af286bd, RZ ;  /* 0x1af286bd19197827 */ /* 0x000fe200078e00ff */
[----:B------:R-:W-:-:S02]  /*0950*/  LOP3.LUT R0, R0, 0x60, RZ, 0x3c, !PT ;  /* 0x0000006000007812 */ /* 0x000fc400078e3cff */
[C---:B------:R-:W-:Y:S01]  /*0960*/  LEA R19, R21.reuse, R6, 0x2 ;  /* 0x0000000615137211 */ /* 0x040fe200078e10ff */
[----:B------:R-:W-:Y:S01]  /*0970*/  IMAD R17, R21, 0x4, R4 ;  /* 0x0000000415117824 */ /* 0x000fe200078e0204 */
[----:B------:R-:W-:Y:S01]  /*0980*/  IADD3 R23, PT, PT, R2, R21, RZ ;  /* 0x0000001502177210 */ /* 0x000fe20007ffe0ff */
[----:B------:R-:W-:Y:S01]  /*0990*/  IMAD.IADD R22, R22, 0x1, R21 ;  /* 0x0000000116167824 */ /* 0x000fe200078e0215 */
[----:B------:R-:W-:Y:S01]  /*09a0*/  SHF.R.U32.HI R25, RZ, 0x1, R25 ;  /* 0x00000001ff197819 */ /* 0x000fe20000011619 */
[----:B------:R-:W-:-:S07]  /*09b0*/  IMAD.IADD R21, R0, 0x1, R21 ;  /* 0x0000000100157824 */ /* 0x000fce00078e0215 */
.L_x_17:
[----:B-1----:R-:W1:Y:S01]  /*09c0*/  S2R R0, SR_CgaCtaId ;  /* 0x0000000000007919 */ /* 0x002e620000008800 */
[----:B------:R-:W-:Y:S01]  /*09d0*/  MOV R3, 0x400 ;  /* 0x0000040000037802 */ /* 0x000fe20000000f00 */
[----:B------:R-:W-:-:S03]  /*09e0*/  UMOV UR4, URZ ;  /* 0x000000ff00047c82 */ /* 0x000fc60008000000 */
[----:B-1----:R-:W-:-:S07]  /*09f0*/  LEA R0, R0, R3, 0x18 ;  /* 0x0000000300007211 */ /* 0x002fce00078ec0ff */
.L_x_16:
[----:B-1----:R-:W-:Y:S01]  /*0a00*/  LEA R2, R15, R0, 0x3 ;  /* 0x000000000f027211 */ /* 0x002fe200078e18ff */
[----:B------:R-:W-:Y:S01]  /*0a10*/  ULOP3.LUT UP0, URZ, UR4, 0x3, URZ, 0xc0, !UPT ;  /* 0x0000000304ff7892 */ /* 0x000fe2000f80c0ff */
[----:B------:R-:W-:-:S04]  /*0a20*/  SHF.L.U32 R5, R16, 0x1f, RZ ;  /* 0x0000001f10057819 */ /* 0x000fc800000006ff */
[----:B------:R-:W1:Y:S02]  /*0a30*/  SYNCS.PHASECHK.TRANS64.TRYWAIT P0, [R2+URZ+0x31800], R5 ;  /* 0x03180005020075a7 */ /* 0x000e6400080011ff */
[----:B-1----:R-:W-:Y:S05]  /*0a40*/  @!P0 BRA `(.L_x_14) ;  /* 0x0000004000a88947 */ /* 0x002fea0003800000 */
.L_x_67:
[----:B------:R-:W-:Y:S05]  /*0a50*/  BRA.U UP0, `(.L_x_15) ;  /* 0x0000000100bc7547 */ /* 0x000fea000b800000 */
[C-C-:B------:R-:W-:Y:S02]  /*0a60*/  IMAD R26, R15.reuse, 0x200, R0.reuse ;  /* 0x000002000f1a7824 */ /* 0x140fe400078e0200 */
[----:B------:R-:W-:Y:S02]  /*0a70*/  IMAD R3, R15, 0x400, R0 ;  /* 0x000004000f037824 */ /* 0x000fe400078e0200 */
[--C-:B------:R-:W-:Y:S01]  /*0a80*/  IMAD R9, R24, 0x4, R26.reuse ;  /* 0x0000000418097824 */ /* 0x100fe200078e021a */
[-C--:B------:R-:W-:Y:S01]  /*0a90*/  LEA R8, R23, R26.reuse, 0x2 ;  /* 0x0000001a17087211 */ /* 0x080fe200078e10ff */
[--C-:B------:R-:W-:Y:S01]  /*0aa0*/  IMAD R29, R22, 0x4, R26.reuse ;  /* 0x00000004161d7824 */ /* 0x100fe200078e021a */
[-C--:B------:R-:W-:Y:S01]  /*0ab0*/  LEA R27, R21, R26.reuse, 0x2 ;  /* 0x0000001a151b7211 */ /* 0x080fe200078e10ff */
[--C-:B-1----:R-:W-:Y:S01]  /*0ac0*/  IMAD R5, R19, 0x4, R26.reuse ;  /* 0x0000000413057824 */ /* 0x102fe200078e021a */
[-C--:B------:R-:W-:Y:S01]  /*0ad0*/  LEA R6, R20, R26.reuse, 0x2 ;  /* 0x0000001a14067211 */ /* 0x080fe200078e10ff */
[----:B------:R-:W1:Y:S01]  /*0ae0*/  LDS R9, [R9+0x30000] ;  /* 0x0300000009097984 */ /* 0x000e620000000800 */
[----:B------:R-:W-:Y:S01]  /*0af0*/  LEA R4, R18, R26, 0x2 ;  /* 0x0000001a12047211 */ /* 0x000fe200078e10ff */
[----:B------:R-:W-:Y:S01]  /*0b00*/  IMAD R26, R17, 0x4, R26 ;  /* 0x00000004111a7824 */ /* 0x000fe200078e021a */
[-C--:B------:R-:W-:Y:S01]  /*0b10*/  LEA R14, R24, R3.reuse, 0x2 ;  /* 0x00000003180e7211 */ /* 0x080fe200078e10ff */
[----:B------:R-:W2:Y:S01]  /*0b20*/  LDS R8, [R8+0x30000] ;  /* 0x0300000008087984 */ /* 0x000ea20000000800 */
[--C-:B------:R-:W-:Y:S01]  /*0b30*/  IMAD R11, R23, 0x4, R3.reuse ;  /* 0x00000004170b7824 */ /* 0x100fe200078e0203 */
[----:B------:R-:W-:Y:S01]  /*0b40*/  LEA R10, R22, R3, 0x2 ;  /* 0x00000003160a7211 */ /* 0x000fe200078e10ff */
[----:B------:R-:W-:Y:S01]  /*0b50*/  IMAD R7, R21, 0x4, R3 ;  /* 0x0000000415077824 */ /* 0x000fe200078e0203 */
[----:B------:R-:W3:Y:S04]  /*0b60*/  LDS R29, [R29+0x30000] ;  /* 0x030000001d1d7984 */ /* 0x000ee80000000800 */
[----:B------:R-:W4:Y:S01]  /*0b70*/  LDS R27, [R27+0x30000] ;  /* 0x030000001b1b7984 */ /* 0x000f220000000800 */
[----:B------:R-:W-:-:S03]  /*0b80*/  NOP ;  /* 0x0000000000007918 */ /* 0x000fc60000000000 */
[----:B-1----:R1:W-:Y:S04]  /*0b90*/  STS [R6+0x30000], R9 ;  /* 0x0300000906007388 */ /* 0x0023e80000000800 */
[----:B--2---:R2:W-:Y:S04]  /*0ba0*/  STS [R5+0x30000], R8 ;  /* 0x0300000805007388 */ /* 0x0045e80000000800 */
[----:B---3--:R3:W-:Y:S04]  /*0bb0*/  STS [R4+0x30000], R29 ;  /* 0x0300001d04007388 */ /* 0x0087e80000000800 */
[----:B----4-:R-:W-:Y:S04]  /*0bc0*/  STS [R26+0x30000], R27 ;  /* 0x0300001b1a007388 */ /* 0x010fe80000000800 */
[----:B------:R-:W4:Y:S04]  /*0bd0*/  LDS R13, [R14+0x30800] ;  /* 0x030800000e0d7984 */ /* 0x000f280000000800 */
[----:B------:R-:W5:Y:S04]  /*0be0*/  LDS R12, [R11+0x30800] ;  /* 0x030800000b0c7984 */ /* 0x000f680000000800 */
[----:B------:R-:W5:Y:S01]  /*0bf0*/  LDS R9, [R10+0x30800] ;  /* 0x030800000a097984 */ /* 0x000f620000000800 */
[----:B-1----:R-:W-:-:S03]  /*0c00*/  LEA R6, R20, R3, 0x2 ;  /* 0x0000000314067211 */ /* 0x002fc600078e10ff */
[----:B------:R-:W1:Y:S01]  /*0c10*/  LDS R8, [R7+0x30800] ;  /* 0x0308000007087984 */ /* 0x000e620000000800 */
[----:B--2---:R-:W-:Y:S01]  /*0c20*/  IMAD R5, R19, 0x4, R3 ;  /* 0x0000000413057824 */ /* 0x004fe200078e0203 */
[----:B------:R-:W-:Y:S01]  /*0c30*/  NOP ;  /* 0x0000000000007918 */ /* 0x000fe20000000000 */
[-C--:B---3--:R-:W-:Y:S02]  /*0c40*/  LEA R4, R18, R3.reuse, 0x2 ;  /* 0x0000000312047211 */ /* 0x088fe400078e10ff */
[----:B------:R-:W-:Y:S01]  /*0c50*/  LEA R3, R17, R3, 0x2 ;  /* 0x0000000311037211 */ /* 0x000fe200078e10ff */
[----:B----4-:R-:W-:Y:S04]  /*0c60*/  STS [R6+0x30800], R13 ;  /* 0x0308000d06007388 */ /* 0x010fe80000000800 */
[----:B-----5:R-:W-:Y:S04]  /*0c70*/  STS [R5+0x30800], R12 ;  /* 0x0308000c05007388 */ /* 0x020fe80000000800 */
[----:B------:R-:W-:Y:S04]  /*0c80*/  STS [R4+0x30800], R9 ;  /* 0x0308000904007388 */ /* 0x000fe80000000800 */
[----:B-1----:R-:W-:Y:S04]  /*0c90*/  STS [R3+0x30800], R8 ;  /* 0x0308000803007388 */ /* 0x002fe80000000800 */
[----:B------:R-:W1:Y:S04]  /*0ca0*/  LDS R27, [R14+0x30a00] ;  /* 0x030a00000e1b7984 */ /* 0x000e680000000800 */
[----:B------:R-:W2:Y:S04]  /*0cb0*/  LDS R26, [R11+0x30a00] ;  /* 0x030a00000b1a7984 */ /* 0x000ea80000000800 */
[----:B------:R-:W3:Y:S04]  /*0cc0*/  LDS R29, [R10+0x30a00] ;  /* 0x030a00000a1d7984 */ /* 0x000ee80000000800 */
[----:B------:R-:W4:Y:S01]  /*0cd0*/  LDS R28, [R7+0x30a00] ;  /* 0x030a0000071c7984 */ /* 0x000f220000000800 */
[----:B------:R-:W-:-:S03]  /*0ce0*/  NOP ;  /* 0x0000000000007918 */ /* 0x000fc60000000000 */
[----:B-1----:R5:W-:Y:S04]  /*0cf0*/  STS [R6+0x30a00], R27 ;  /* 0x030a001b06007388 */ /* 0x002be80000000800 */
[----:B--2---:R5:W-:Y:S04]  /*0d00*/  STS [R5+0x30a00], R26 ;  /* 0x030a001a05007388 */ /* 0x004be80000000800 */
[----:B---3--:R5:W-:Y:S04]  /*0d10*/  STS [R4+0x30a00], R29 ;  /* 0x030a001d04007388 */ /* 0x008be80000000800 */
[----:B----4-:R5:W-:Y:S01]  /*0d20*/  STS [R3+0x30a00], R28 ;  /* 0x030a001c03007388 */ /* 0x010be20000000800 */
[----:B------:R1:W-:Y:S06]  /*0d30*/  MEMBAR.ALL.CTA ;  /* 0x0000000000007992 */ /* 0x0003ec0000008000 */
[----:B-1----:R-:W2:Y:S02]  /*0d40*/  FENCE.VIEW.ASYNC.S ;  /* 0x00000000000073c6 */ /* 0x002ea40000000000 */
.L_x_15:
[----:B-1----:R-:W-:Y:S01]  /*0d50*/  VIADD R2, R2, 0x31840 ;  /* 0x0003184002027836 */ /* 0x002fe20000000000 */
[C---:B------:R-:W-:Y:S01]  /*0d60*/  ISETP.NE.AND P0, PT, R15.reuse, 0x3, PT ;  /* 0x000000030f00780c */ /* 0x040fe20003f05270 */
[----:B------:R-:W-:Y:S01]  /*0d70*/  VIADD R15, R15, 0x1 ;  /* 0x000000010f0f7836 */ /* 0x000fe20000000000 */
[----:B------:R-:W-:Y:S02]  /*0d80*/  UIADD3 UR4, UPT, UPT, UR4, 0x1, URZ ;  /* 0x0000000104047890 */ /* 0x000fe4000fffe0ff */
[----:B------:R-:W-:Y:S02]  /*0d90*/  PRMT R2, RZ, 0x654, R2 ;  /* 0x00000654ff027816 */ /* 0x000fe40000000002 */
[----:B------:R-:W-:Y:S01]  /*0da0*/  SEL R15, R15, RZ, P0 ;  /* 0x000000ff0f0f7207 */ /* 0x000fe20000000000 */
[----:B------:R-:W-:Y:S01]  /*0db0*/  UISETP.NE.AND UP0, UPT, UR4, 0xc, UPT ;  /* 0x0000000c0400788c */ /* 0x000fe2000bf05270 */
[----:B--2---:R1:W-:Y:S02]  /*0dc0*/  SYNCS.ARRIVE.TRANS64.RED.A1T0 RZ, [R2+URZ], RZ ;  /* 0x000000ff02ff79a7 */ /* 0x0043e400081004ff */
[----:B------:R-:W-:-:S04]  /*0dd0*/  ISETP.NE.AND P0, PT, R15, RZ, PT ;  /* 0x000000ff0f00720c */ /* 0x000fc80003f05270 */
[----:B-----5:R-:W-:-:S04]  /*0de0*/  SEL R3, RZ, 0x1, P0 ;  /* 0x00000001ff037807 */ /* 0x020fc80000000000 */
[----:B------:R-:W-:Y:S01]  /*0df0*/  LOP3.LUT R16, R16, R3, RZ, 0x3c, !PT ;  /* 0x0000000310107212 */ /* 0x000fe200078e3cff */
[----:B------:R-:W-:Y:S06]  /*0e00*/  BRA.U UP0, `(.L_x_16) ;  /* 0xfffffff900fc7547 */ /* 0x000fec000b83ffff */
[----:B------:R-:W-:-:S13]  /*0e10*/  ISETP.NE.AND P0, PT, R25, UR5, PT ;  /* 0x0000000519007c0c */ /* 0x000fda000bf05270 */
[----:B------:R-:W-:Y:S05]  /*0e20*/  @!P0 EXIT ;  /* 0x000000000000894d */ /* 0x000fea0003800000 */
[----:B------:R-:W-:Y:S01]  /*0e30*/  UIADD3 UR5, UPT, UPT, UR5, 0x1, URZ ;  /* 0x0000000105057890 */ /* 0x000fe2000fffe0ff */
[----:B------:R-:W-:Y:S05]  /*0e40*/  BRA `(.L_x_17) ;  /* 0xfffffff800dc7947 */ /* 0x000fea000383ffff */
.L_x_12:
[----:B-1----:R-:W-:-:S09]  /*0e50*/  UISETP.NE.AND UP0, UPT, UR5, URZ, UPT ;  /* 0x000000ff0500728c */ /* 0x002fd2000bf05270 */
[----:B------:R-:W-:Y:S05]  /*0e60*/  BRA.U UP0, `(.L_x_13) ;  /* 0x0000002100107547 */ /* 0x000fea000b800000 */
[----:B------:R-:W1:Y:S01]  /*0e70*/  S2UR UR4, SR_CTAID.X ;  /* 0x00000000000479c3 */ /* 0x000e620000002500 */
[----:B------:R-:W-:Y:S02]  /*0e80*/  UMOV UR8, 0x400 ;  /* 0x0000040000087882 */ /* 0x000fe40000000000 */
[----:B------:R-:W-:-:S04]  /*0e90*/  ULEA UR8, UR5, UR8, 0x18 ;  /* 0x0000000805087291 */ /* 0x000fc8000f8ec0ff */
[----:B------:R-:W-:Y:S02]  /*0ea0*/  UIADD3 UR5, UPT, UPT, UR8, 0x14000, URZ ;  /* 0x0001400008057890 */ /* 0x000fe4000fffe0ff */
[----:B------:R-:W-:Y:S02]  /*0eb0*/  UIADD3 UR6, UPT, UPT, UR8, 0x4000, URZ ;  /* 0x0000400008067890 */ /* 0x000fe4000fffe0ff */
[----:B------:R-:W-:-:S04]  /*0ec0*/  USHF.R.U32.HI UR5, URZ, 0x4, UR5 ;  /* 0x00000004ff057899 */ /* 0x000fc80008011605 */
[----:B------:R-:W-:Y:S01]  /*0ed0*/  ULOP3.LUT UR5, UR5, 0x3fc0, URZ, 0xc0, !UPT ;  /* 0x00003fc005057892 */ /* 0x000fe2000f8ec0ff */
[----:B-1----:R-:W-:-:S13]  /*0ee0*/  ISETP.LE.U32.AND P0, PT, R22, UR4, PT ;  /* 0x0000000416007c0c */ /* 0x002fda000bf03070 */
[----:B------:R-:W-:Y:S05]  /*0ef0*/  @P0 EXIT ;  /* 0x000000000000094d */ /* 0x000fea0003800000 */
[----:B------:R-:W-:Y:S01]  /*0f00*/  ULOP3.LUT UR4, URZ, UR4, URZ, 0x33, !UPT ;  /* 0x00000004ff047292 */ /* 0x000fe2000f8e33ff */
[----:B------:R-:W-:Y:S01]  /*0f10*/  IMAD.U32 R8, RZ, RZ, UR5 ;  /* 0x00000005ff087e24 */ /* 0x000fe2000f8e00ff */
[----:B------:R-:W-:Y:S01]  /*0f20*/  USHF.R.U32.HI UR6, URZ, 0x4, UR6 ;  /* 0x00000004ff067899 */ /* 0x000fe20008011606 */
[C---:B------:R-:W-:Y:S01]  /*0f30*/  ISETP.GE.U32.AND P0, PT, R21.reuse, 0x4, PT ;  /* 0x000000041500780c */ /* 0x040fe20003f06070 */
[----:B------:R-:W-:Y:S01]  /*0f40*/  IMAD.MOV.U32 R4, RZ, RZ, RZ ;  /* 0x000000ffff047224 */ /* 0x000fe200078e00ff */
[----:B------:R-:W-:Y:S01]  /*0f50*/  UMOV UR18, URZ ;  /* 0x000000ff00127c82 */ /* 0x000fe20008000000 */
[----:B------:R-:W-:Y:S01]  /*0f60*/  VIADD R3, R22, UR4 ;  /* 0x0000000416037c36 */ /* 0x000fe20008000000 */
[----:B------:R-:W-:Y:S01]  /*0f70*/  ULOP3.LUT UR6, UR6, 0x3fc0, URZ, 0xc0, !UPT ;  /* 0x00003fc006067892 */ /* 0x000fe2000f8ec0ff */
[C---:B------:R-:W-:Y:S01]  /*0f80*/  IMAD R8, R21.reuse, 0x700, R8 ;  /* 0x0000070015087824 */ /* 0x040fe200078e0208 */
[----:B------:R-:W-:Y:S01]  /*0f90*/  UMOV UR15, URZ ;  /* 0x000000ff000f7c82 */ /* 0x000fe20008000000 */
[----:B------:R-:W-:Y:S01]  /*0fa0*/  UMOV UR7, 0x1c4 ;  /* 0x000001c400077882 */ /* 0x000fe20000000000 */
[----:B------:R-:W-:Y:S01]  /*0fb0*/  SHF.R.U32.HI R3, RZ, 0x3, R3 ;  /* 0x00000003ff037819 */ /* 0x000fe20000011603 */
[----:B------:R-:W-:Y:S01]  /*0fc0*/  UMOV UR4, 0x1c0 ;  /* 0x000001c000047882 */ /* 0x000fe20000000000 */
[----:B------:R-:W-:Y:S01]  /*0fd0*/  LEA R9, R21, UR6, 0xa ;  /* 0x0000000615097c11 */ /* 0x000fe2000f8e50ff */
[----:B------:R-:W-:Y:S01]  /*0fe0*/  UMOV UR6, 0x1c0 ;  /* 0x000001c000067882 */ /* 0x000fe20000000000 */
[----:B------:R-:W-:Y:S01]  /*0ff0*/  SEL R8, R8, RZ, !P0 ;  /* 0x000000ff08087207 */ /* 0x000fe20004000000 */
[----:B------:R-:W-:Y:S01]  /*1000*/  IMAD.HI.U32 R3, R3, 0x1af286bd, RZ ;  /* 0x1af286bd03037827 */ /* 0x000fe200078e00ff */
[----:B------:R-:W-:Y:S01]  /*1010*/  SEL R9, R9, RZ, !P0 ;  /* 0x000000ff09097207 */ /* 0x000fe20004000000 */
[----:B------:R-:W-:-:S03]  /*1020*/  UMOV UR5, 0x1c4 ;  /* 0x000001c400057882 */ /* 0x000fc60000000000 */
[----:B------:R-:W-:-:S07]  /*1030*/  SHF.R.U32.HI R3, RZ, 0x1, R3 ;  /* 0x00000001ff037819 */ /* 0x000fce0000011603 */
.L_x_24:
[----:B------:R-:W-:Y:S01]  /*1040*/  USHF.R.U32.HI UR10, URZ, 0x1, UR18 ;  /* 0x00000001ff0a7899 */ /* 0x000fe20008011612 */
[----:B------:R-:W-:Y:S01]  /*1050*/  HFMA2 R7, -RZ, RZ, 0, 5.9604644775390625e-08 ;  /* 0x00000001ff077431 */ /* 0x000fe200000001ff */
[----:B------:R-:W-:Y:S02]  /*1060*/  USHF.L.U32 UR9, UR18, 0x3, URZ ;  /* 0x0000000312097899 */ /* 0x000fe400080006ff */
[----:B------:R-:W-:Y:S02]  /*1070*/  ULOP3.LUT UR10, UR10, 0x1, URZ, 0xc, !UPT ;  /* 0x000000010a0a7892 */ /* 0x000fe4000f8e0cff */
[----:B------:R-:W-:Y:S02]  /*1080*/  ULOP3.LUT UR9, UR9, 0x8, URZ, 0xc0, !UPT ;  /* 0x0000000809097892 */ /* 0x000fe4000f8ec0ff */
[----:B------:R-:W-:Y:S02]  /*1090*/  USHF.L.U32 UR10, UR10, 0x1f, URZ ;  /* 0x0000001f0a0a7899 */ /* 0x000fe400080006ff */
[----:B------:R-:W-:-:S02]  /*10a0*/  ULOP3.LUT UR12, UR18, 0x1, URZ, 0xc0, !UPT ;  /* 0x00000001120c7892 */ /* 0x000fc4000f8ec0ff */
[----:B------:R-:W-:Y:S01]  /*10b0*/  MOV R0, UR9 ;  /* 0x0000000900007c02 */ /* 0x000fe20008000f00 */
[----:B------:R-:W-:Y:S01]  /*10c0*/  UIADD3 UR9, UPT, UPT, UR8, UR9, URZ ;  /* 0x0000000908097290 */ /* 0x000fe2000fffe0ff */
[----:B------:R-:W-:Y:S01]  /*10d0*/  MOV R5, UR10 ;  /* 0x0000000a00057c02 */ /* 0x000fe20008000f00 */
[----:B------:R-:W-:Y:S02]  /*10e0*/  UIMAD UR12, UR12, 0xe0, URZ ;  /* 0x000000e00c0c78a4 */ /* 0x000fe4000f8e02ff */
[----:B------:R-:W-:Y:S01]  /*10f0*/  UIADD3 UR11, UPT, UPT, UR9, 0x31860, URZ ;  /* 0x00031860090b7890 */ /* 0x000fe2000fffe0ff */
[----:B------:R-:W1:Y:S02]  /*1100*/  SYNCS.PHASECHK.TRANS64.TRYWAIT P0, [R0+UR8+0x31870], R5 ;  /* 0x03187005000075a7 */ /* 0x000e640008001108 */
[----:B-1----:R-:W-:Y:S09]  /*1110*/  @!P0 BRA `(.L_x_18) ;  /* 0x0000003c000c8947 */ /* 0x002ff20003800000 */
.L_x_69:
[----:B------:R-:W-:Y:S01]  /*1120*/  NOP ;  /* 0x0000000000007918 */ /* 0x000fe20000000000 */
[----:B------:R-:W-:Y:S01]  /*1130*/  UMOV UR17, 0xa ;  /* 0x0000000a00117882 */ /* 0x000fe20000000000 */
[----:B------:R-:W-:-:S05]  /*1140*/  UMOV UR16, 0xfffffff4 ;  /* 0xfffffff400107882 */ /* 0x000fca0000000000 */
.L_x_23:
[----:B------:R-:W-:Y:S01]  /*1150*/  ULEA UR13, UR15, UR8, 0x3 ;  /* 0x000000080f0d7291 */ /* 0x000fe2000f8e18ff */
[----:B-1----:R-:W-:Y:S01]  /*1160*/  SHF.L.U32 R11, R4, 0x1f, RZ ;  /* 0x0000001f040b7819 */ /* 0x002fe200000006ff */
[----:B------:R-:W-:Y:S01]  /*1170*/  UIADD3 UR14, UPT, UPT, UR16, 0xc, URZ ;  /* 0x0000000c100e7890 */ /* 0x000fe2000fffe0ff */
[----:B------:R-:W-:Y:S03]  /*1180*/  MOV R0, UR15 ;  /* 0x0000000f00007c02 */ /* 0x000fe60008000f00 */
[----:B------:R-:W-:Y:S03]  /*1190*/  ULOP3.LUT UP0, UR14, UR14, 0x2, URZ, 0xc0, !UPT ;  /* 0x000000020e0e7892 */ /* 0x000fe6000f80c0ff */
[----:B------:R-:W1:Y:S02]  /*11a0*/  SYNCS.PHASECHK.TRANS64.TRYWAIT P0, [UR13+0x31840], R11 ;  /* 0x0318400bff0075a7 */ /* 0x000e64000800110d */
[----:B-12---:R-:W-:Y:S07]  /*11b0*/  @!P0 BRA `(.L_x_19) ;  /* 0x0000003c00048947 */ /* 0x006fee0003800000 */
.L_x_71:
[----:B------:R-:W-:Y:S01]  /*11c0*/  NOP ;  /* 0x0000000000007918 */ /* 0x000fe20000000000 */
[----:B------:R-:W-:Y:S05]  /*11d0*/  BRA.U UP0, `(.L_x_20) ;  /* 0x0000000100487547 */ /* 0x000fea000b800000 */
[----:B------:R-:W-:Y:S02]  /*11e0*/  ULEA UR19, UR15, UR8, 0x9 ;  /* 0x000000080f137291 */ /* 0x000fe4000f8e48ff */
[----:B------:R-:W-:Y:S02]  /*11f0*/  ULEA UR9, UR15, UR8, 0xa ;  /* 0x000000080f097291 */ /* 0x000fe4000f8e50ff */
[----:B------:R-:W-:Y:S02]  /*1200*/  UIADD3 UR19, UPT, UPT, UR19, 0x30000, URZ ;  /* 0x0003000013137890 */ /* 0x000fe4000fffe0ff */
[----:B------:R-:W-:Y:S02]  /*1210*/  UIADD3 UR10, UPT, UPT, UR9, 0x30800, URZ ;  /* 0x00030800090a7890 */ /* 0x000fe4000fffe0ff */
[----:B------:R-:W-:Y:S02]  /*1220*/  UIADD3 UR9, UPT, UPT, UR9, 0x30a00, URZ ;  /* 0x00030a0009097890 */ /* 0x000fe4000fffe0ff */
[----:B------:R-:W-:Y:S02]  /*1230*/  USHF.R.U32.HI UR19, URZ, 0x4, UR19 ;  /* 0x00000004ff137899 */ /* 0x000fe40008011613 */
[----:B------:R-:W-:Y:S02]  /*1240*/  USHF.R.U32.HI UR10, URZ, 0x4, UR10 ;  /* 0x00000004ff0a7899 */ /* 0x000fe4000801160a */
[----:B------:R-:W-:Y:S02]  /*1250*/  USHF.R.U32.HI UR9, URZ, 0x4, UR9 ;  /* 0x00000004ff097899 */ /* 0x000fe40008011609 */
[----:B------:R-:W-:Y:S02]  /*1260*/  ULOP3.LUT UR20, UR19, 0x3fe0, URZ, 0xc0, !UPT ;  /* 0x00003fe013147892 */ /* 0x000fe4000f8ec0ff */
[----:B------:R-:W-:Y:S02]  /*1270*/  ULOP3.LUT UR22, UR10, 0x3fc0, URZ, 0xc0, !UPT ;  /* 0x00003fc00a167892 */ /* 0x000fe4000f8ec0ff */
[----:B------:R-:W-:Y:S01]  /*1280*/  ULOP3.LUT UR24, UR9, 0x3fe0, URZ, 0xc0, !UPT ;  /* 0x00003fe009187892 */ /* 0x000fe2000f8ec0ff */
[----:B------:R-:W-:Y:S01]  /*1290*/  UMOV UR21, 0x4008 ;  /* 0x0000400800157882 */ /* 0x000fe20000000000 */
[----:B------:R-:W-:Y:S01]  /*12a0*/  UMOV UR23, 0x4008 ;  /* 0x0000400800177882 */ /* 0x000fe20000000000 */
[----:B------:R-:W-:Y:S02]  /*12b0*/  UMOV UR25, 0x4008 ;  /* 0x0000400800197882 */ /* 0x000fe40000000000 */
[----:B------:R2:W-:Y:S02]  /*12c0*/  UTCCP.T.S.4x32dp128bit tmem[0x1c0], gdesc[UR20] ;  /* 0x0001c014ff0079e7 */ /* 0x0005e40009100000 */
[----:B------:R2:W-:Y:S02]  /*12d0*/  UTCCP.T.S.4x32dp128bit tmem[0x1c4], gdesc[UR22] ;  /* 0x0001c416ff0079e7 */ /* 0x0005e40009100000 */
[----:B------:R2:W-:Y:S01]  /*12e0*/  UTCCP.T.S.4x32dp128bit tmem[0x1c8], gdesc[UR24] ;  /* 0x0001c818ff0079e7 */ /* 0x0005e20009100000 */
[----:B------:R-:W-:Y:S02]  /*12f0*/  NOP ;  /* 0x0000000000007918 */ /* 0x000fe40000000000 */
.L_x_20:
[----:B------:R-:W-:Y:S01]  /*1300*/  UISETP.NE.AND UP0, UPT, UR15, 0x3, UPT ;  /* 0x000000030f00788c */ /* 0x000fe2000bf05270 */
[----:B------:R-:W-:Y:S01]  /*1310*/  SHFL.IDX PT, R5, R8, R0, 0x1f ;  /* 0x00001f0008057589 */ /* 0x000fe200000e0000 */
[----:B------:R-:W-:Y:S01]  /*1320*/  UIADD3 UR10, UPT, UPT, UR15, 0x1, URZ ;  /* 0x000000010f0a7890 */ /* 0x000fe2000fffe0ff */
[----:B------:R-:W-:Y:S03]  /*1330*/  NOP ;  /* 0x0000000000007918 */ /* 0x000fe60000000000 */
[----:B------:R-:W-:Y:S03]  /*1340*/  USEL UR10, UR10, URZ, UP0 ;  /* 0x000000ff0a0a7287 */ /* 0x000fe60008000000 */
[----:B-1----:R-:W1:Y:S01]  /*1350*/  SHFL.IDX PT, R2, R9, R0, 0x1f ;  /* 0x00001f0009027589 */ /* 0x002e6200000e0000 */
[----:B------:R-:W-:Y:S02]  /*1360*/  USHF.L.U32 UR15, UR14, 0x4, URZ ;  /* 0x000000040e0f7899 */ /* 0x000fe400080006ff */
[----:B------:R-:W-:Y:S02]  /*1370*/  ULEA UR9, UR10, UR8, 0x3 ;  /* 0x000000080a097291 */ /* 0x000fe4000f8e18ff */
[----:B------:R-:W-:Y:S01]  /*1380*/  ULEA UR14, UR14, 0x8b8, 0xd ;  /* 0x000008b80e0e7891 */ /* 0x000fe2000f8e68ff */
[----:B------:R-:W-:Y:S01]  /*1390*/  ISETP.NE.AND P0, PT, RZ, UR10, PT ;  /* 0x0000000aff007c0c */ /* 0x000fe2000bf05270 */
[----:B------:R-:W-:Y:S01]  /*13a0*/  UISETP.NE.AND UP0, UPT, UR16, -0xc, UPT ;  /* 0xfffffff41000788c */ /* 0x000fe2000bf05270 */
[----:B------:R-:W-:Y:S01]  /*13b0*/  IMAD.U32 R10, RZ, RZ, UR10 ;  /* 0x0000000aff0a7e24 */ /* 0x000fe2000f8e00ff */
[----:B------:R-:W-:Y:S02]  /*13c0*/  UPRMT UR15, UR15, 0x5410, UR14 ;  /* 0x000054100f0f7896 */ /* 0x000fe4000800000e */
[----:B------:R-:W-:Y:S01]  /*13d0*/  UIADD3 UR13, UPT, UPT, UR13, 0x31820, URZ ;  /* 0x000318200d0d7890 */ /* 0x000fe2000fffe0ff */
[----:B------:R-:W-:Y:S01]  /*13e0*/  UMOV UR14, URZ ;  /* 0x000000ff000e7c82 */ /* 0x000fe20008000000 */
[----:B--2---:R-:W-:Y:S01]  /*13f0*/  UMOV UR23, 0x40004040 ;  /* 0x4000404000177882 */ /* 0x004fe20000000000 */
[----:B------:R-:W-:Y:S01]  /*1400*/  UMOV UR21, 0x40004040 ;  /* 0x4000404000157882 */ /* 0x000fe20000000000 */
[----:B------:R-:W-:Y:S01]  /*1410*/  UMOV UR27, 0x40004040 ;  /* 0x40004040001b7882 */ /* 0x000fe20000000000 */
[----:B------:R-:W-:Y:S01]  /*1420*/  UMOV UR25, 0x40004040 ;  /* 0x4000404000197882 */ /* 0x000fe20000000000 */
[----:B------:R-:W-:Y:S01]  /*1430*/  UMOV UR31, 0x40004040 ;  /* 0x40004040001f7882 */ /* 0x000fe20000000000 */
[----:B------:R-:W-:Y:S01]  /*1440*/  UMOV UR29, 0x40004040 ;  /* 0x40004040001d7882 */ /* 0x000fe20000000000 */
[----:B------:R-:W-:Y:S01]  /*1450*/  UMOV UR35, 0x40004040 ;  /* 0x4000404000237882 */ /* 0x000fe20000000000 */
[----:B------:R-:W-:Y:S01]  /*1460*/  UMOV UR33, 0x40004040 ;  /* 0x4000404000217882 */ /* 0x000fe20000000000 */
[----:B-1----:R-:W-:Y:S02]  /*1470*/  R2UR UR22, R2 ;  /* 0x00000000021672ca */ /* 0x002fe400000e0000 */
[----:B------:R-:W-:Y:S02]  /*1480*/  R2UR UR20, R5 ;  /* 0x00000000051472ca */ /* 0x000fe400000e0000 */
[----:B------:R-:W-:Y:S04]  /*1490*/  SEL R5, RZ, 0x1, P0 ;  /* 0x00000001ff057807 */ /* 0x000fe80000000000 */
[----:B------:R-:W-:Y:S05]  /*14a0*/  LOP3.LUT R4, R4, R5, RZ, 0x3c, !PT ;  /* 0x0000000504047212 */ /* 0x000fea00078e3cff */
[----:B------:R-:W-:Y:S01]  /*14b0*/  UIADD3 UR26, UPT, UPT, UR22, 0x2, URZ ;  /* 0x00000002161a7890 */ /* 0x000fe2000fffe0ff */
[----:B------:R-:W-:Y:S01]  /*14c0*/  IMAD.U32 R13, R4, -0x80000000, RZ ;  /* 0x80000000040d7824 */ /* 0x000fe200078e00ff */
[----:B------:R-:W-:Y:S01]  /*14d0*/  UIADD3 UR24, UPT, UPT, UR20, 0x2, URZ ;  /* 0x0000000214187890 */ /* 0x000fe2000fffe0ff */
[----:B------:R1:W-:Y:S01]  /*14e0*/  UTCQMMA gdesc[UR22], gdesc[UR20], tmem[UR12], tmem[UR14], idesc[UR15], tmem[UR6], UP0 ;  /* 0x00060e1416007dea */ /* 0x0003e2000800030c */
[----:B------:R-:W-:Y:S02]  /*14f0*/  UIADD3 UR30, UPT, UPT, UR22, 0x4, URZ ;  /* 0x00000004161e7890 */ /* 0x000fe4000fffe0ff */
[----:B------:R-:W-:Y:S02]  /*1500*/  UIADD3 UR28, UPT, UPT, UR20, 0x4, URZ ;  /* 0x00000004141c7890 */ /* 0x000fe4000fffe0ff */
[----:B------:R-:W-:Y:S02]  /*1510*/  UIADD3 UR34, UPT, UPT, UR22, 0x6, URZ ;  /* 0x0000000616227890 */ /* 0x000fe4000fffe0ff */
[----:B------:R-:W-:Y:S01]  /*1520*/  UIADD3 UR32, UPT, UPT, UR20, 0x6, URZ ;  /* 0x0000000614207890 */ /* 0x000fe2000fffe0ff */
[----:B------:R1:W-:Y:S04]  /*1530*/  UTCQMMA gdesc[UR26], gdesc[UR24], tmem[UR12], tmem[UR14], idesc[UR15], tmem[UR6], UPT ;  /* 0x00060e181a007dea */ /* 0x0003e8000b80030c */
[----:B------:R1:W-:Y:S04]  /*1540*/  UTCQMMA gdesc[UR30], gdesc[UR28], tmem[UR12], tmem[UR14], idesc[UR15], tmem[UR6], UPT ;  /* 0x00060e1c1e007dea */ /* 0x0003e8000b80030c */
[----:B------:R1:W-:Y:S01]  /*1550*/  UTCQMMA gdesc[UR34], gdesc[UR32], tmem[UR12], tmem[UR14], idesc[UR15], tmem[UR6], UPT ;  /* 0x00060e2022007dea */ /* 0x0003e2000b80030c */
[----:B------:R1:W-:Y:S01]  /*1560*/  UTCBAR [UR13], URZ ;  /* 0x000000ff0d0073e9 */ /* 0x0003e200080000ff */
[----:B------:R-:W2:Y:S02]  /*1570*/  SYNCS.PHASECHK.TRANS64.TRYWAIT P0, [UR9+0x31840], R13 ;  /* 0x0318400dff0075a7 */ /* 0x000ea40008001109 */
[----:B-12---:R-:W-:Y:S05]  /*1580*/  @!P0 BRA `(.L_x_21) ;  /* 0x00000038002c8947 */ /* 0x006fea0003800000 */
.L_x_73:
[----:B------:R-:W-:Y:S01]  /*1590*/  ELECT P0, URZ, PT ;  /* 0x0000000000ff782f */ /* 0x000fe20003800000 */
[----:B------:R-:W-:Y:S01]  /*15a0*/  SHFL.IDX PT, R2, R9, R10, 0x1f ;  /* 0x00001f0a09027589 */ /* 0x000fe200000e0000 */
[----:B------:R-:W-:Y:S02]  /*15b0*/  UIADD3 UR9, UPT, UPT, UR9, 0x31820, URZ ;  /* 0x0003182009097890 */ /* 0x000fe4000fffe0ff */
[----:B------:R-:W-:Y:S05]  /*15c0*/  UISETP.NE.AND UP0, UPT, UR16, -0x2, UPT ;  /* 0xfffffffe1000788c */ /* 0x000fea000bf05270 */
[----:B-1----:R-:W1:Y:S01]  /*15d0*/  SHFL.IDX PT, R0, R8, R10, 0x1f ;  /* 0x00001f0a08007589 */ /* 0x002e6200000e0000 */
[----:B------:R-:W-:Y:S01]  /*15e0*/  NOP ;  /* 0x0000000000007918 */ /* 0x000fe20000000000 */
[----:B------:R-:W-:Y:S02]  /*15f0*/  NOP ;  /* 0x0000000000007918 */ /* 0x000fe40000000000 */
[C---:B------:R-:W-:Y:S01]  /*1600*/  @P0 IMAD.SHL.U32 R5, R7.reuse, 0x2000, RZ ;  /* 0x0000200007050824 */ /* 0x040fe200078e00ff */
[----:B------:R-:W-:Y:S01]  /*1610*/  UMOV UR21, 0x40004040 ;  /* 0x4000404000157882 */ /* 0x000fe20000000000 */
[----:B------:R-:W-:Y:S01]  /*1620*/  @P0 IMAD.SHL.U32 R6, R7, 0x10, RZ ;  /* 0x0000001007060824 */ /* 0x000fe200078e00ff */
[----:B------:R-:W-:Y:S01]  /*1630*/  UMOV UR15, 0x40004040 ;  /* 0x40004040000f7882 */ /* 0x000fe20000000000 */
[----:B------:R-:W-:Y:S01]  /*1640*/  UMOV UR27, 0x40004040 ;  /* 0x40004040001b7882 */ /* 0x000fe20000000000 */
[----:B------:R-:W-:Y:S01]  /*1650*/  @P0 LOP3.LUT R5, R5, 0x6000, RZ, 0xc0, !PT ;  /* 0x0000600005050812 */ /* 0x000fe200078ec0ff */
[----:B------:R-:W-:Y:S01]  /*1660*/  UMOV UR25, 0x40004040 ;  /* 0x4000404000197882 */ /* 0x000fe20000000000 */
[----:B------:R-:W-:Y:S01]  /*1670*/  @P0 LOP3.LUT R6, R6, 0x30, RZ, 0xc0, !PT ;  /* 0x0000003006060812 */ /* 0x000fe200078ec0ff */
[----:B------:R-:W-:Y:S01]  /*1680*/  UMOV UR31, 0x40004040 ;  /* 0x40004040001f7882 */ /* 0x000fe20000000000 */
[----:B------:R-:W-:Y:S01]  /*1690*/  @P0 LOP3.LUT R5, R5, 0x8b8, RZ, 0xfc, !PT ;  /* 0x000008b805050812 */ /* 0x000fe200078efcff */
[----:B------:R-:W-:Y:S01]  /*16a0*/  UMOV UR29, 0x40004040 ;  /* 0x40004040001d7882 */ /* 0x000fe20000000000 */
[----:B------:R-:W-:Y:S01]  /*16b0*/  UMOV UR35, 0x40004040 ;  /* 0x4000404000237882 */ /* 0x000fe20000000000 */
[----:B------:R-:W-:Y:S01]  /*16c0*/  UMOV UR33, 0x40004040 ;  /* 0x4000404000217882 */ /* 0x000fe20000000000 */
[----:B------:R-:W-:Y:S02]  /*16d0*/  @P0 PRMT R5, R6, 0x5410, R5 ;  /* 0x0000541006050816 */ /* 0x000fe40000000005 */
[----:B-1----:R-:W-:Y:S01]  /*16e0*/  R2UR UR14, R0 ;  /* 0x00000000000e72ca */ /* 0x002fe200000e0000 */
[----:B------:R-:W-:Y:S01]  /*16f0*/  @P0 IMAD.MOV.U32 R10, RZ, RZ, RZ ;  /* 0x000000ffff0a0224 */ /* 0x000fe200078e00ff */
[----:B------:R-:W-:Y:S02]  /*1700*/  @P0 R2UR UR13, R5 ;  /* 0x00000000050d02ca */ /* 0x000fe400000e0000 */
[----:B------:R-:W-:Y:S02]  /*1710*/  R2UR UR20, R2 ;  /* 0x00000000021472ca */ /* 0x000fe400000e0000 */
[----:B------:R-:W-:Y:S07]  /*1720*/  @P0 R2UR UR22, R10 ;  /* 0x000000000a1602ca */ /* 0x000fee00000e0000 */
[----:B------:R-:W-:Y:S02]  /*1730*/  UIADD3 UR24, UPT, UPT, UR14, 0x2, URZ ;  /* 0x000000020e187890 */ /* 0x000fe4000fffe0ff */
[----:B------:R-:W-:Y:S01]  /*1740*/  UIADD3 UR28, UPT, UPT, UR14, 0x4, URZ ;  /* 0x000000040e1c7890 */ /* 0x000fe2000fffe0ff */
[----:B------:R-:W-:Y:S01]  /*1750*/  IMAD.U32 R11, RZ, RZ, UR13 ;  /* 0x0000000dff0b7e24 */ /* 0x000fe2000f8e00ff */
[----:B------:R-:W-:Y:S02]  /*1760*/  UIADD3 UR26, UPT, UPT, UR20, 0x2, URZ ;  /* 0x00000002141a7890 */ /* 0x000fe4000fffe0ff */
[----:B------:R-:W-:Y:S02]  /*1770*/  UIADD3 UR30, UPT, UPT, UR20, 0x4, URZ ;  /* 0x00000004141e7890 */ /* 0x000fe4000fffe0ff */
[----:B------:R-:W-:Y:S01]  /*1780*/  @P0 R2UR UR23, R11 ;  /* 0x000000000b1702ca */ /* 0x000fe200000e0000 */
[----:B------:R-:W-:Y:S02]  /*1790*/  UIADD3 UR34, UPT, UPT, UR20, 0x6, URZ ;  /* 0x0000000614227890 */ /* 0x000fe4000fffe0ff */
[----:B------:R-:W-:Y:S10]  /*17a0*/  UIADD3 UR32, UPT, UPT, UR14, 0x6, URZ ;  /* 0x000000060e207890 */ /* 0x000ff4000fffe0ff */
[----:B------:R1:W-:Y:S01]  /*17b0*/  UTCQMMA gdesc[UR20], gdesc[UR14], tmem[UR12], tmem[UR22], idesc[UR23], tmem[UR4], UPT ;  /* 0x0004160e14007dea */ /* 0x0003e2000b80030c */
[----:B------:R1:W-:Y:S01]  /*17c0*/  UTCQMMA gdesc[UR26], gdesc[UR24], tmem[UR12], tmem[UR22], idesc[UR23], tmem[UR4], UPT ;  /* 0x000416181a007dea */ /* 0x0003e2000b80030c */
[----:B------:R1:W-:Y:S01]  /*17d0*/  UTCQMMA gdesc[UR30], gdesc[UR28], tmem[UR12], tmem[UR22], idesc[UR23], tmem[UR4], UPT ;  /* 0x0004161c1e007dea */ /* 0x0003e2000b80030c */
[----:B------:R1:W-:Y:S01]  /*17e0*/  UTCQMMA gdesc[UR34], gdesc[UR32], tmem[UR12], tmem[UR22], idesc[UR23], tmem[UR4], UPT ;  /* 0x0004162022007dea */ /* 0x0003e2000b80030c */
[----:B------:R1:W-:Y:S01]  /*17f0*/  UTCBAR [UR9], URZ ;  /* 0x000000ff090073e9 */ /* 0x0003e200080000ff */
[----:B------:R-:W-:Y:S05]  /*1800*/  BRA.U UP0, `(.L_x_22) ;  /* 0x0000000100087547 */ /* 0x000fea000b800000 */
[----:B------:R2:W-:Y:S01]  /*1810*/  UTCBAR [UR11], URZ ;  /* 0x000000ff0b0073e9 */ /* 0x0005e200080000ff */
[----:B------:R-:W-:Y:S01]  /*1820*/  NOP ;  /* 0x0000000000007918 */ /* 0x000fe20000000000 */
.L_x_22:
[----:B------:R-:W-:Y:S01]  /*1830*/  UISETP.NE.AND UP0, UPT, UR10, 0x3, UPT ;  /* 0x000000030a00788c */ /* 0x000fe2000bf05270 */
[----:B------:R-:W-:Y:S01]  /*1840*/  VIADD R7, R7, 0x2 ;  /* 0x0000000207077836 */ /* 0x000fe20000000000 */
[----:B------:R-:W-:Y:S02]  /*1850*/  UIADD3 UR10, UPT, UPT, UR10, 0x1, URZ ;  /* 0x000000010a0a7890 */ /* 0x000fe4000fffe0ff */
[----:B------:R-:W-:Y:S02]  /*1860*/  UIADD3 UR17, UPT, UPT, UR17, -0x2, URZ ;  /* 0xfffffffe11117890 */ /* 0x000fe4000fffe0ff */
[----:B-1----:R-:W-:Y:S02]  /*1870*/  USEL UR15, UR10, URZ, UP0 ;  /* 0x000000ff0a0f7287 */ /* 0x002fe40008000000 */
[----:B------:R-:W-:Y:S02]  /*1880*/  UISETP.NE.AND UP0, UPT, UR17, -0x2, UPT ;  /* 0xfffffffe1100788c */ /* 0x000fe4000bf05270 */
[----:B------:R-:W-:Y:S02]  /*1890*/  UIADD3 UR16, UPT, UPT, UR16, 0x2, URZ ;  /* 0x0000000210107890 */ /* 0x000fe4000fffe0ff */
[----:B------:R-:W-:Y:S04]  /*18a0*/  ISETP.NE.AND P0, PT, RZ, UR15, PT ;  /* 0x0000000fff007c0c */ /* 0x000fe8000bf05270 */
[----:B------:R-:W-:Y:S04]  /*18b0*/  SEL R5, RZ, 0x1, P0 ;  /* 0x00000001ff057807 */ /* 0x000fe80000000000 */
[----:B------:R-:W-:Y:S01]  /*18c0*/  LOP3.LUT R4, R4, R5, RZ, 0x3c, !PT ;  /* 0x0000000504047212 */ /* 0x000fe200078e3cff */
[----:B------:R-:W-:Y:S06]  /*18d0*/  BRA.U UP0, `(.L_x_23) ;  /* 0xfffffff9001c7547 */ /* 0x000fec000b83ffff */
[----:B------:R-:W-:-:S13]  /*18e0*/  ISETP.NE.AND P0, PT, R3, UR18, PT ;  /* 0x0000001203007c0c */ /* 0x000fda000bf05270 */
[----:B--2---:R-:W-:Y:S05]  /*18f0*/  @!P0 EXIT ;  /* 0x000000000000894d */ /* 0x004fea0003800000 */
[----:B------:R-:W-:Y:S01]  /*1900*/  UIADD3 UR18, UPT, UPT, UR18, 0x1, URZ ;  /* 0x0000000112127890 */ /* 0x000fe2000fffe0ff */
[----:B------:R-:W-:Y:S11]  /*1910*/  BRA `(.L_x_24) ;  /* 0xfffffff400c87947 */ /* 0x000ff6000383ffff */
.L_x_11:
[----:B------:R-:W-:-:S13]  /*1920*/  ELECT P0, URZ, PT ;  /* 0x0000000000ff782f */ /* 0x000fda0003800000 */
[----:B------:R-:W-:Y:S05]  /*1930*/  @!P0 BRA `(.L_x_13) ;  /* 0x00000014005c8947 */ /* 0x000fea0003800000 */
[----:B------:R-:W1:Y:S02]  /*1940*/  S2UR UR4, SR_CTAID.X ;  /* 0x00000000000479c3 */ /* 0x000e640000002500 */
[----:B-1----:R-:W-:-:S13]  /*1950*/  ISETP.LE.U32.AND P0, PT, R22, UR4, PT ;  /* 0x0000000416007c0c */ /* 0x002fda000bf03070 */
[----:B------:R-:W-:Y:S05]  /*1960*/  @P0 EXIT ;  /* 0x000000000000094d */ /* 0x000fea0003800000 */
[----:B------:R-:W1:Y:S01]  /*1970*/  S2R R0, SR_CgaCtaId ;  /* 0x0000000000007919 */ /* 0x000e620000008800 */
[----:B------:R-:W-:Y:S01]  /*1980*/  IMAD.U32 R5, RZ, RZ, UR4 ;  /* 0x00000004ff057e24 */ /* 0x000fe2000f8e00ff */
[----:B------:R-:W2:Y:S01]  /*1990*/  LDC.64 R8, c[0x0][0x348] ;  /* 0x0000d200ff087b82 */ /* 0x000ea20000000a00 */
[----:B------:R-:W-:-:S03]  /*19a0*/  IMAD.MOV.U32 R10, RZ, RZ, 0x1 ;  /* 0x00000001ff0a7424 */ /* 0x000fc600078e00ff */
[----:B------:R-:W-:Y:S02]  /*19b0*/  LOP3.LUT R3, RZ, R5, RZ, 0x33, !PT ;  /* 0x00000005ff037212 */ /* 0x000fe400078e33ff */
[----:B------:R-:W-:-:S03]  /*19c0*/  PRMT R4, R5, 0x7610, R4 ;  /* 0x0000761005047816 */ /* 0x000fc60000000004 */
[----:B------:R-:W-:Y:S01]  /*19d0*/  IMAD.IADD R2, R22, 0x1, R3 ;  /* 0x0000000116027824 */ /* 0x000fe200078e0203 */
[----:B------:R-:W-:-:S04]  /*19e0*/  MOV R3, 0x400 ;  /* 0x0000040000037802 */ /* 0x000fc80000000f00 */
[----:B------:R-:W-:-:S05]  /*19f0*/  SHF.R.U32.HI R2, RZ, 0x3, R2 ;  /* 0x00000003ff027819 */ /* 0x000fca0000011602 */
[----:B------:R-:W-:-:S05]  /*1a00*/  IMAD.HI.U32 R2, R2, 0x1af286bd, RZ ;  /* 0x1af286bd02027827 */ /* 0x000fca00078e00ff */
[----:B------:R-:W-:-:S05]  /*1a10*/  SHF.R.U32.HI R2, RZ, 0x1, R2 ;  /* 0x00000001ff027819 */ /* 0x000fca0000011602 */
[----:B------:R-:W-:Y:S01]  /*1a20*/  IMAD.MOV R2, RZ, RZ, -R2 ;  /* 0x000000ffff027224 */ /* 0x000fe200078e0a02 */
[----:B-1----:R-:W-:-:S07]  /*1a30*/  LEA R0, R0, R3, 0x18 ;  /* 0x0000000300007211 */ /* 0x002fce00078ec0ff */
.L_x_37:
[----:B------:R-:W-:Y:S01]  /*1a40*/  SHF.R.U32.HI R16, RZ, 0x5, R5 ;  /* 0x00000005ff107819 */ /* 0x000fe20000011605 */
[----:B------:R-:W-:Y:S05]  /*1a50*/  YIELD ;  /* 0x0000000000007946 */ /* 0x000fea0003800000 */
[----:B------:R-:W-:Y:S01]  /*1a60*/  IMAD.HI.U32 R16, R16, 0x4a7904b, RZ ;  /* 0x04a7904b10107827 */ /* 0x000fe200078e00ff */
[----:B------:R-:W-:-:S03]  /*1a70*/  MOV R6, 0x1b10 ;  /* 0x00001b1000067802 */ /* 0x000fc60000000f00 */
[C---:B------:R-:W-:Y:S01]  /*1a80*/  IMAD R35, R16.reuse, -0x10, R31 ;  /* 0xfffffff010237824 */ /* 0x040fe200078e021f */
[----:B------:R-:W-:-:S04]  /*1a90*/  PRMT R3, R16, 0x9910, RZ ;  /* 0x0000991010037816 */ /* 0x000fc800000000ff */
[----:B------:R-:W-:Y:S01]  /*1aa0*/  VIMNMX.U32 R35, PT, PT, R35, 0x10, PT ;  /* 0x0000001023237848 */ /* 0x000fe20003fe0000 */
[----:B------:R-:W-:-:S04]  /*1ab0*/  IMAD R3, R3, 0x6e0, RZ ;  /* 0x000006e003037824 */ /* 0x000fc800078e02ff */
[----:B------:R-:W-:-:S05]  /*1ac0*/  IMAD.MOV R13, RZ, RZ, -R3 ;  /* 0x000000ffff0d7224 */ /* 0x000fca00078e0a03 */
[----:B------:R-:W-:-:S05]  /*1ad0*/  PRMT R13, R13, 0x7710, RZ ;  /* 0x000077100d0d7816 */ /* 0x000fca00000000ff */
[----:B------:R-:W-:-:S05]  /*1ae0*/  IMAD.IADD R13, R13, 0x1, R4 ;  /* 0x000000010d0d7824 */ /* 0x000fca00078e0204 */
[----:B-12---:R-:W-:Y:S02]  /*1af0*/  LOP3.LUT R11, R13, 0xffff, RZ, 0xc0, !PT ;  /* 0x0000ffff0d0b7812 */ /* 0x006fe400078ec0ff */
[----:B--2---:R-:W-:Y:S05]  /*1b00*/  CALL.REL.NOINC `($__internal_3_$__cuda_sm20_div_u16) ;  /* 0x0000003800747944 */ /* 0x004fea0003c00000 */
[----:B------:R-:W-:Y:S01]  /*1b10*/  IMAD.U32 R3, R10, -0x80000000, RZ ;  /* 0x800000000a037824 */ /* 0x000fe200078e00ff */
[----:B------:R-:W-:Y:S01]  /*1b20*/  PRMT R35, R35, 0x9910, RZ ;  /* 0x0000991023237816 */ /* 0x000fe200000000ff */
[----:B------:R-:W-:Y:S01]  /*1b30*/  VIADD R26, R0, 0x31800 ;  /* 0x00031800001a7836 */ /* 0x000fe20000000000 */
[C---:B------:R-:W-:Y:S01]  /*1b40*/  PRMT R6, R36.reuse, 0x9910, RZ ;  /* 0x0000991024067816 */ /* 0x040fe200000000ff */
[----:B------:R-:W1:Y:S01]  /*1b50*/  SYNCS.PHASECHK.TRANS64.TRYWAIT P4, [R0+URZ+0x31820], R3 ;  /* 0x03182003000075a7 */ /* 0x000e6200080811ff */
[----:B------:R-:W-:Y:S01]  /*1b60*/  LOP3.LUT R11, R36, 0xffff, RZ, 0xc0, !PT ;  /* 0x0000ffff240b7812 */ /* 0x000fe200078ec0ff */
[----:B------:R-:W-:Y:S01]  /*1b70*/  VIADD R25, R0, 0x30000 ;  /* 0x0003000000197836 */ /* 0x000fe20000000000 */
[C---:B------:R-:W-:Y:S01]  /*1b80*/  IADD3 R36, P3, PT, R8.reuse, 0x40, RZ ;  /* 0x0000004008247810 */ /* 0x040fe20007f7e0ff */
[----:B------:R-:W-:Y:S01]  /*1b90*/  IMAD R6, R35, R6, RZ ;  /* 0x0000000623067224 */ /* 0x000fe200078e02ff */
[C---:B------:R-:W-:Y:S01]  /*1ba0*/  IADD3 R32, P1, PT, R8.reuse, 0x140, RZ ;  /* 0x0000014008207810 */ /* 0x040fe20007f3e0ff */
[----:B------:R-:W-:Y:S01]  /*1bb0*/  IMAD.MOV.U32 R23, RZ, RZ, 0xb580 ;  /* 0x0000b580ff177424 */ /* 0x000fe200078e00ff */
[C---:B------:R-:W-:Y:S01]  /*1bc0*/  IADD3 R34, P2, PT, R8.reuse, 0xc0, RZ ;  /* 0x000000c008227810 */ /* 0x040fe20007f5e0ff */
[----:B------:R-:W-:Y:S01]  /*1bd0*/  IMAD.MOV R6, RZ, RZ, -R6 ;  /* 0x000000ffff067224 */ /* 0x000fe200078e0a06 */
[----:B------:R-:W-:Y:S01]  /*1be0*/  IADD3 R28, P0, PT, R8, 0x1c0, RZ ;  /* 0x000001c0081c7810 */ /* 0x000fe20007f1e0ff */
[--C-:B------:R-:W-:Y:S01]  /*1bf0*/  IMAD.X R37, RZ, RZ, R9.reuse, P3 ;  /* 0x000000ffff257224 */ /* 0x100fe200018e0609 */
[----:B------:R-:W-:Y:S01]  /*1c00*/  IADD3 R24, PT, PT, R0, 0x30800, RZ ;  /* 0x0003080000187810 */ /* 0x000fe20007ffe0ff */
[----:B------:R-:W-:Y:S01]  /*1c10*/  IMAD R11, R11, 0xe0, RZ ;  /* 0x000000e00b0b7824 */ /* 0x000fe200078e02ff */
[----:B------:R-:W-:Y:S01]  /*1c20*/  PRMT R6, R6, 0x7710, RZ ;  /* 0x0000771006067816 */ /* 0x000fe200000000ff */
[----:B------:R-:W-:Y:S01]  /*1c30*/  IMAD.X R33, RZ, RZ, R9, P1 ;  /* 0x000000ffff217224 */ /* 0x000fe200008e0609 */
[----:B------:R-:W-:-:S02]  /*1c40*/  IADD3.X R35, PT, PT, RZ, R9, RZ, P2, !PT ;  /* 0x00000009ff237210 */ /* 0x000fc400017fe4ff */
[----:B------:R-:W-:Y:S02]  /*1c50*/  IADD3 R6, PT, PT, R13, R6, RZ ;  /* 0x000000060d067210 */ /* 0x000fe40007ffe0ff */
[----:B------:R-:W-:Y:S02]  /*1c60*/  IADD3.X R29, PT, PT, RZ, R9, RZ, P0, !PT ;  /* 0x00000009ff1d7210 */ /* 0x000fe400007fe4ff */
[----:B------:R-:W-:Y:S01]  /*1c70*/  LOP3.LUT R7, R6, 0xffff, RZ, 0xc0, !PT ;  /* 0x0000ffff06077812 */ /* 0x000fe200078ec0ff */
[----:B------:R-:W-:-:S04]  /*1c80*/  VIADD R6, R0, 0x14000 ;  /* 0x0001400000067836 */ /* 0x000fc80000000000 */
[----:B------:R-:W-:Y:S01]  /*1c90*/  IMAD R12, R16, 0x10, R7 ;  /* 0x00000010100c7824 */ /* 0x000fe200078e0207 */
[----:B------:R-:W-:Y:S01]  /*1ca0*/  IADD3 R7, PT, PT, R0, 0x4000, RZ ;  /* 0x0000400000077810 */ /* 0x000fe20007ffe0ff */
[----:B-1----:R-:W-:Y:S06]  /*1cb0*/  @!P4 BRA `(.L_x_25) ;  /* 0x00000030007cc947 */ /* 0x002fec0003800000 */
.L_x_75:
[----:B------:R-:W-:Y:S01]  /*1cc0*/  IMAD.SHL.U32 R12, R12, 0x80, RZ ;  /* 0x000000800c0c7824 */ /* 0x000fe200078e00ff */
[----:B------:R-:W-:Y:S01]  /*1cd0*/  R2UR UR13, R26 ;  /* 0x000000001a0d72ca */ /* 0x000fe200000e0000 */
[----:B------:R-:W-:Y:S01]  /*1ce0*/  UMOV UR14, URZ ;  /* 0x000000ff000e7c82 */ /* 0x000fe20008000000 */
[----:B------:R-:W-:Y:S01]  /*1cf0*/  R2UR UR28, R36 ;  /* 0x00000000241c72ca */ /* 0x000fe200000e0000 */
[----:B------:R-:W-:Y:S01]  /*1d00*/  UMOV UR20, 0x0 ;  /* 0x0000000000147882 */ /* 0x000fe20000000000 */
[----:B------:R-:W-:Y:S01]  /*1d10*/  R2UR UR29, R37 ;  /* 0x00000000251d72ca */ /* 0x000fe200000e0000 */
[----:B------:R-:W-:Y:S01]  /*1d20*/  UMOV UR21, 0x10000000 ;  /* 0x1000000000157882 */ /* 0x000fe20000000000 */
[----:B------:R-:W-:Y:S01]  /*1d30*/  R2UR UR12, R7 ;  /* 0x00000000070c72ca */ /* 0x000fe200000e0000 */
[----:B------:R-:W-:Y:S01]  /*1d40*/  UMOV UR11, URZ ;  /* 0x000000ff000b7c82 */ /* 0x000fe20008000000 */
[----:B------:R-:W-:Y:S01]  /*1d50*/  R2UR UR15, R12 ;  /* 0x000000000c0f72ca */ /* 0x000fe200000e0000 */
[----:B------:R-:W-:Y:S01]  /*1d60*/  UMOV UR18, UR14 ;  /* 0x0000000e00127c82 */ /* 0x000fe20008000000 */
        /* <DEDUP_REMOVED lines=9> */
[----:B------:R-:W-:Y:S01]  /*1e00*/  VIADD R22, R0, 0x8000 ;  /* 0x0000800000167836 */ /* 0x000fe20000000000 */
[----:B------:R-:W-:Y:S01]  /*1e10*/  R2UR UR25, R33 ;  /* 0x00000000211972ca */ /* 0x000fe200000e0000 */
[----:B------:R2:W-:Y:S01]  /*1e20*/  UTMALDG.2D [UR12], [UR28], desc[UR20] ;  /* 0x0000140c1c0075b4 */ /* 0x0005e20008009000 */
[----:B------:R-:W-:Y:S01]  /*1e30*/  R2UR UR8, R25 ;  /* 0x00000000190872ca */ /* 0x000fe200000e0000 */
[----:B------:R-:W-:Y:S01]  /*1e40*/  UMOV UR10, UR15 ;  /* 0x0000000f000a7c82 */ /* 0x000fe20008000000 */
[----:B------:R-:W-:Y:S01]  /*1e50*/  R2UR UR22, R28 ;  /* 0x000000001c1672ca */ /* 0x000fe200000e0000 */
[----:B------:R-:W-:Y:S01]  /*1e60*/  VIADD R21, R0, 0x31808 ;  /* 0x0003180800157836 */ /* 0x000fe20000000000 */
[----:B------:R-:W-:Y:S01]  /*1e70*/  R2UR UR23, R29 ;  /* 0x000000001d1772ca */ /* 0x000fe200000e0000 */
[----:B------:R-:W-:Y:S01]  /*1e80*/  UMOV UR6, UR19 ;  /* 0x0000001300067c82 */ /* 0x000fe20008000000 */
[----:B------:R-:W-:Y:S01]  /*1e90*/  R2UR UR4, R24 ;  /* 0x00000000180472ca */ /* 0x000fe200000e0000 */
[----:B------:R2:W-:Y:S01]  /*1ea0*/  UTMALDG.2D [UR16], [UR26], desc[UR20] ;  /* 0x000014101a0075b4 */ /* 0x0005e20008009000 */
[----:B------:R-:W-:-:S05]  /*1eb0*/  VIADD R20, R0, 0x1b000 ;  /* 0x0001b00000147836 */ /* 0x000fca0000000000 */
[----:B------:R2:W-:Y:S06]  /*1ec0*/  UTMALDG.2D [UR8], [UR24], desc[UR20] ;  /* 0x00001408180075b4 */ /* 0x0005ec0008009000 */
[----:B------:R2:W-:Y:S01]  /*1ed0*/  UTMALDG.2D [UR4], [UR22], desc[UR20] ;  /* 0x00001404160075b4 */ /* 0x0005e20008009000 */
[----:B------:R2:W-:Y:S01]  /*1ee0*/  SYNCS.ARRIVE.TRANS64 RZ, [R0+URZ+0x31800], R23 ;  /* 0x0318001700ff79a7 */ /* 0x0005e200080000ff */
[----:B------:R-:W3:Y:S02]  /*1ef0*/  SYNCS.PHASECHK.TRANS64.TRYWAIT P0, [R0+URZ+0x31828], R3 ;  /* 0x03182803000075a7 */ /* 0x000ee400080011ff */
[----:B--23--:R-:W-:Y:S05]  /*1f00*/  @!P0 BRA `(.L_x_26) ;  /* 0x0000003000048947 */ /* 0x00cfea0003800000 */
.L_x_77:
[----:B------:R-:W-:Y:S01]  /*1f10*/  R2UR UR9, R21 ;  /* 0x00000000150972ca */ /* 0x000fe200000e0000 */
[----:B------:R-:W-:Y:S01]  /*1f20*/  IMAD.MOV.U32 R19, RZ, RZ, 0xb000 ;  /* 0x0000b000ff137424 */ /* 0x000fe200078e00ff */
[----:B------:R-:W-:Y:S01]  /*1f30*/  R2UR UR16, R36 ;  /* 0x00000000241072ca */ /* 0x000fe200000e0000 */
[----:B------:R-:W-:Y:S01]  /*1f40*/  UMOV UR14, 0x0 ;  /* 0x00000000000e7882 */ /* 0x000fe20000000000 */
[----:B------:R-:W-:Y:S01]  /*1f50*/  R2UR UR17, R37 ;  /* 0x00000000251172ca */ /* 0x000fe200000e0000 */
[----:B------:R-:W-:Y:S01]  /*1f60*/  UMOV UR15, 0x10000000 ;  /* 0x10000000000f7882 */ /* 0x000fe20000000000 */
[----:B------:R-:W-:Y:S01]  /*1f70*/  R2UR UR11, R12 ;  /* 0x000000000c0b72ca */ /* 0x000fe200000e0000 */
[----:B------:R-:W-:Y:S01]  /*1f80*/  UMOV UR10, 0x80 ;  /* 0x00000080000a7882 */ /* 0x000fe20000000000 */
[----:B------:R-:W-:Y:S01]  /*1f90*/  R2UR UR8, R22 ;  /* 0x00000000160872ca */ /* 0x000fe200000e0000 */
[----:B------:R-:W-:Y:S01]  /*1fa0*/  UMOV UR6, 0x80 ;  /* 0x0000008000067882 */ /* 0x000fe20000000000 */
[----:B------:R-:W-:Y:S01]  /*1fb0*/  R2UR UR12, R34 ;  /* 0x00000000220c72ca */ /* 0x000fe200000e0000 */
[C---:B------:R-:W-:Y:S01]  /*1fc0*/  VIADD R18, R0.reuse, 0xc000 ;  /* 0x0000c00000127836 */ /* 0x040fe20000000000 */
[----:B------:R-:W-:Y:S01]  /*1fd0*/  R2UR UR13, R35 ;  /* 0x00000000230d72ca */ /* 0x000fe200000e0000 */
[----:B------:R-:W-:Y:S01]  /*1fe0*/  UMOV UR5, UR9 ;  /* 0x0000000900057c82 */ /* 0x000fe20008000000 */
[----:B------:R-:W-:Y:S01]  /*1ff0*/  R2UR UR7, R11 ;  /* 0x000000000b0772ca */ /* 0x000fe200000e0000 */
[----:B------:R-:W-:Y:S01]  /*2000*/  VIADD R17, R0, 0x31810 ;  /* 0x0003181000117836 */ /* 0x000fe20000000000 */
[----:B------:R-:W-:Y:S01]  /*2010*/  R2UR UR4, R20 ;  /* 0x00000000140472ca */ /* 0x000fe200000e0000 */
[----:B------:R-:W-:-:S04]  /*2020*/  VIADD R16, R0, 0x22000 ;  /* 0x0002200000107836 */ /* 0x000fc80000000000 */
[----:B------:R2:W-:Y:S08]  /*2030*/  UTMALDG.2D [UR8], [UR16], desc[UR14] ;  /* 0x00000e08100075b4 */ /* 0x0005f00008009000 */
[----:B------:R2:W-:Y:S01]  /*2040*/  UTMALDG.2D [UR4], [UR12], desc[UR14] ;  /* 0x00000e040c0075b4 */ /* 0x0005e20008009000 */
[----:B------:R2:W-:Y:S01]  /*2050*/  SYNCS.ARRIVE.TRANS64 RZ, [R0+URZ+0x31808], R19 ;  /* 0x0318081300ff79a7 */ /* 0x0005e200080000ff */
[----:B------:R-:W3:Y:S02]  /*2060*/  SYNCS.PHASECHK.TRANS64.TRYWAIT P0, [R0+URZ+0x31830], R3 ;  /* 0x03183003000075a7 */ /* 0x000ee400080011ff */
[----:B--23--:R-:W-:Y:S05]  /*2070*/  @!P0 BRA `(.L_x_27) ;  /* 0x0000002c00c48947 */ /* 0x00cfea0003800000 */
.L_x_79:
        /* <DEDUP_REMOVED lines=9> */
[----:B-1----:R-:W-:Y:S01]  /*2110*/  VIADD R15, R0, 0x10000 ;  /* 0x00010000000f7836 */ /* 0x002fe20000000000 */
[----:B------:R-:W-:Y:S01]  /*2120*/  R2UR UR12, R34 ;  /* 0x00000000220c72ca */ /* 0x000fe200000e0000 */
[C---:B------:R-:W-:Y:S01]  /*2130*/  VIADD R14, R0.reuse, 0x31818 ;  /* 0x00031818000e7836 */ /* 0x040fe20000000000 */
[----:B------:R-:W-:Y:S01]  /*2140*/  R2UR UR13, R35 ;  /* 0x00000000230d72ca */ /* 0x000fe200000e0000 */
[----:B------:R-:W-:Y:S01]  /*2150*/  UMOV UR5, UR9 ;  /* 0x0000000900057c82 */ /* 0x000fe20008000000 */
[----:B------:R-:W-:Y:S01]  /*2160*/  R2UR UR7, R11 ;  /* 0x000000000b0772ca */ /* 0x000fe200000e0000 */
[----:B------:R-:W-:Y:S01]  /*2170*/  VIADD R13, R0, 0x29000 ;  /* 0x00029000000d7836 */ /* 0x000fe20000000000 */
[----:B------:R-:W-:-:S05]  /*2180*/  R2UR UR4, R16 ;  /* 0x00000000100472ca */ /* 0x000fca00000e0000 */
[----:B------:R1:W-:Y:S08]  /*2190*/  UTMALDG.2D [UR8], [UR16], desc[UR14] ;  /* 0x00000e08100075b4 */ /* 0x0003f00008009000 */
[----:B------:R1:W-:Y:S01]  /*21a0*/  UTMALDG.2D [UR4], [UR12], desc[UR14] ;  /* 0x00000e040c0075b4 */ /* 0x0003e20008009000 */
[----:B------:R1:W-:Y:S01]  /*21b0*/  SYNCS.ARRIVE.TRANS64 RZ, [R0+URZ+0x31810], R19 ;  /* 0x0318101300ff79a7 */ /* 0x0003e200080000ff */
[----:B------:R-:W2:Y:S02]  /*21c0*/  SYNCS.PHASECHK.TRANS64.TRYWAIT P0, [R0+URZ+0x31838], R3 ;  /* 0x03183803000075a7 */ /* 0x000ea400080011ff */
[----:B-12---:R-:W-:Y:S05]  /*21d0*/  @!P0 BRA `(.L_x_28) ;  /* 0x0000002c00888947 */ /* 0x006fea0003800000 */
.L_x_81:
        /* <DEDUP_REMOVED lines=8> */
[----:B------:R-:W-:Y:S02]  /*2260*/  R2UR UR8, R15 ;  /* 0x000000000f0872ca */ /* 0x000fe400000e0000 */
[----:B------:R-:W-:-:S02]  /*2270*/  R2UR UR12, R34 ;  /* 0x00000000220c72ca */ /* 0x000fc400000e0000 */
[----:B------:R-:W-:Y:S01]  /*2280*/  R2UR UR13, R35 ;  /* 0x00000000230d72ca */ /* 0x000fe200000e0000 */
[----:B------:R-:W-:Y:S01]  /*2290*/  UMOV UR5, UR9 ;  /* 0x0000000900057c82 */ /* 0x000fe20008000000 */
[----:B------:R-:W-:Y:S02]  /*22a0*/  R2UR UR7, R11 ;  /* 0x000000000b0772ca */ /* 0x000fe400000e0000 */
[----:B------:R-:W-:Y:S02]  /*22b0*/  R2UR UR4, R13 ;  /* 0x000000000d0472ca */ /* 0x000fe400000e0000 */
[----:B------:R-:W-:-:S03]  /*22c0*/  LOP3.LUT R10, R10, 0x1, RZ, 0x3c, !PT ;  /* 0x000000010a0a7812 */ /* 0x000fc600078e3cff */
[----:B------:R2:W-:Y:S02]  /*22d0*/  UTMALDG.2D [UR8], [UR16], desc[UR14] ;  /* 0x00000e08100075b4 */ /* 0x0005e40008009000 */
[----:B------:R-:W-:-:S06]  /*22e0*/  IMAD.U32 R27, R10, -0x80000000, RZ ;  /* 0x800000000a1b7824 */ /* 0x000fcc00078e00ff */
[----:B------:R2:W-:Y:S01]  /*22f0*/  UTMALDG.2D [UR4], [UR12], desc[UR14] ;  /* 0x00000e040c0075b4 */ /* 0x0005e20008009000 */
[----:B------:R2:W-:Y:S01]  /*2300*/  SYNCS.ARRIVE.TRANS64 RZ, [R0+URZ+0x31818], R19 ;  /* 0x0318181300ff79a7 */ /* 0x0005e200080000ff */
[----:B------:R-:W3:Y:S02]  /*2310*/  SYNCS.PHASECHK.TRANS64.TRYWAIT P0, [R0+URZ+0x31820], R27 ;  /* 0x0318201b000075a7 */ /* 0x000ee400080011ff */
[----:B--23--:R-:W-:Y:S05]  /*2320*/  @!P0 BRA `(.L_x_29) ;  /* 0x0000002c00508947 */ /* 0x00cfea0003800000 */
.L_x_83:
        /* <DEDUP_REMOVED lines=13> */
[----:B------:R-:W-:Y:S01]  /*2400*/  UMOV UR13, UR17 ;  /* 0x00000011000d7c82 */ /* 0x000fe20008000000 */
[----:B------:R-:W-:Y:S01]  /*2410*/  R2UR UR12, R6 ;  /* 0x00000000060c72ca */ /* 0x000fe200000e0000 */
[----:B------:R-:W-:Y:S01]  /*2420*/  UMOV UR9, UR17 ;  /* 0x0000001100097c82 */ /* 0x000fe20008000000 */
[----:B------:R-:W-:Y:S01]  /*2430*/  R2UR UR15, R11 ;  /* 0x000000000b0f72ca */ /* 0x000fe200000e0000 */
[----:B------:R-:W-:Y:S01]  /*2440*/  UMOV UR5, UR17 ;  /* 0x0000001100057c82 */ /* 0x000fe20008000000 */
[----:B------:R-:W-:-:S02]  /*2450*/  R2UR UR22, R32 ;  /* 0x00000000201672ca */ /* 0x000fc400000e0000 */
[----:B------:R-:W-:Y:S01]  /*2460*/  R2UR UR23, R33 ;  /* 0x00000000211772ca */ /* 0x000fe200000e0000 */
[----:B------:R2:W-:Y:S01]  /*2470*/  UTMALDG.2D [UR16], [UR28], desc[UR24] ;  /* 0x000018101c0075b4 */ /* 0x0005e20008009000 */
[----:B------:R-:W-:Y:S01]  /*2480*/  R2UR UR8, R25 ;  /* 0x00000000190872ca */ /* 0x000fe200000e0000 */
[----:B------:R-:W-:Y:S01]  /*2490*/  UMOV UR10, UR19 ;  /* 0x00000013000a7c82 */ /* 0x000fe20008000000 */
[----:B------:R-:W-:Y:S02]  /*24a0*/  R2UR UR20, R28 ;  /* 0x000000001c1472ca */ /* 0x000fe400000e0000 */
[----:B------:R-:W-:Y:S02]  /*24b0*/  R2UR UR21, R29 ;  /* 0x000000001d1572ca */ /* 0x000fe400000e0000 */
[----:B------:R-:W-:Y:S01]  /*24c0*/  R2UR UR4, R24 ;  /* 0x00000000180472ca */ /* 0x000fe200000e0000 */
[----:B------:R2:W-:Y:S01]  /*24d0*/  UTMALDG.2D [UR12], [UR26], desc[UR24] ;  /* 0x0000180c1a0075b4 */ /* 0x0005e20008009000 */
[----:B------:R-:W-:-:S05]  /*24e0*/  UMOV UR6, UR15 ;  /* 0x0000000f00067c82 */ /* 0x000fca0008000000 */
[----:B------:R2:W-:Y:S06]  /*24f0*/  UTMALDG.2D [UR8], [UR22], desc[UR24] ;  /* 0x00001808160075b4 */ /* 0x0005ec0008009000 */
[----:B------:R2:W-:Y:S01]  /*2500*/  UTMALDG.2D [UR4], [UR20], desc[UR24] ;  /* 0x00001804140075b4 */ /* 0x0005e20008009000 */
[----:B------:R2:W-:Y:S01]  /*2510*/  SYNCS.ARRIVE.TRANS64 RZ, [R0+URZ+0x31800], R23 ;  /* 0x0318001700ff79a7 */ /* 0x0005e200080000ff */
[----:B------:R-:W3:Y:S02]  /*2520*/  SYNCS.PHASECHK.TRANS64.TRYWAIT P0, [R0+URZ+0x31828], R27 ;  /* 0x0318281b000075a7 */ /* 0x000ee400080011ff */
[----:B--23--:R-:W-:Y:S05]  /*2530*/  @!P0 BRA `(.L_x_30) ;  /* 0x0000002800e88947 */ /* 0x00cfea0003800000 */
.L_x_85:
        /* <DEDUP_REMOVED lines=13> */
[----:B------:R-:W-:-:S05]  /*2610*/  R2UR UR7, R11 ;  /* 0x000000000b0772ca */ /* 0x000fca00000e0000 */
[----:B------:R2:W-:Y:S08]  /*2620*/  UTMALDG.2D [UR8], [UR16], desc[UR14] ;  /* 0x00000e08100075b4 */ /* 0x0005f00008009000 */
[----:B------:R2:W-:Y:S01]  /*2630*/  UTMALDG.2D [UR4], [UR12], desc[UR14] ;  /* 0x00000e040c0075b4 */ /* 0x0005e20008009000 */
[----:B------:R2:W-:Y:S01]  /*2640*/  SYNCS.ARRIVE.TRANS64 RZ, [R0+URZ+0x31808], R19 ;  /* 0x0318081300ff79a7 */ /* 0x0005e200080000ff */
[----:B------:R-:W3:Y:S02]  /*2650*/  SYNCS.PHASECHK.TRANS64.TRYWAIT P0, [R0+URZ+0x31830], R27 ;  /* 0x0318301b000075a7 */ /* 0x000ee400080011ff */
[----:B--23--:R-:W-:Y:S05]  /*2660*/  @!P0 BRA `(.L_x_31) ;  /* 0x0000002800b88947 */ /* 0x00cfea0003800000 */
.L_x_87:
        /* <DEDUP_REMOVED lines=19> */
.L_x_89:
        /* <DEDUP_REMOVED lines=19> */
.L_x_91:
        /* <DEDUP_REMOVED lines=33> */
.L_x_93:
        /* <DEDUP_REMOVED lines=17> */
[----:B------:R-:W4:Y:S02]  /*2bf0*/  SYNCS.PHASECHK.TRANS64.TRYWAIT P0, [R0+URZ+0x31830], R3 ;  /* 0x03183003000075a7 */ /* 0x000f2400080011ff */
[----:B---34-:R-:W-:Y:S05]  /*2c00*/  @!P0 BRA `(.L_x_35) ;  /* 0x0000002400c08947 */ /* 0x018fea0003800000 */
.L_x_95:
        /* <DEDUP_REMOVED lines=19> */
.L_x_97:
[----:B------:R-:W-:Y:S01]  /*2d40*/  VIADD R2, R2, 0x1 ;  /* 0x0000000102027836 */ /* 0x000fe20000000000 */
        /* <DEDUP_REMOVED lines=14> */
[----:B------:R-:W-:-:S03]  /*2e30*/  ISETP.NE.AND P0, PT, R2, 0x1, PT ;  /* 0x000000010200780c */ /* 0x000fc60003f05270 */
[----:B------:R3:W-:Y:S08]  /*2e40*/  UTMALDG.2D [UR8], [UR16], desc[UR14] ;  /* 0x00000e08100075b4 */ /* 0x0007f00008009000 */
[----:B------:R3:W-:Y:S01]  /*2e50*/  UTMALDG.2D [UR4], [UR12], desc[UR14] ;  /* 0x00000e040c0075b4 */ /* 0x0007e20008009000 */
[----:B------:R3:W-:Y:S02]  /*2e60*/  SYNCS.ARRIVE.TRANS64 RZ, [R0+URZ+0x31818], R19 ;  /* 0x0318181300ff79a7 */ /* 0x0007e400080000ff */
[----:B---3--:R-:W-:Y:S05]  /*2e70*/  @!P0 EXIT ;  /* 0x000000000000894d */ /* 0x008fea0003800000 */
[----:B------:R-:W-:Y:S02]  /*2e80*/  IADD3 R4, PT, PT, R4, 0x98, RZ ;  /* 0x0000009804047810 */ /* 0x000fe40007ffe0ff */
[----:B------:R-:W-:Y:S01]  /*2e90*/  IADD3 R5, PT, PT, R5, 0x98, RZ ;  /* 0x0000009805057810 */ /* 0x000fe20007ffe0ff */
[----:B------:R-:W-:Y:S06]  /*2ea0*/  BRA `(.L_x_37) ;  /* 0xffffffe800e47947 */ /* 0x000fec000383ffff */
.L_x_13:
[----:B------:R-:W-:-:S04]  /*2eb0*/  LOP3.LUT R0, R3, 0xfffffffc, RZ, 0xc0, !PT ;  /* 0xfffffffc03007812 */ /* 0x000fc800078ec0ff */
[----:B------:R-:W-:-:S13]  /*2ec0*/  ISETP.NE.AND P0, PT, R0, 0x4, PT ;  /* 0x000000040000780c */ /* 0x000fda0003f05270 */
[----:B-1----:R-:W-:Y:S05]  /*2ed0*/  @P0 EXIT ;  /* 0x000000000000094d */ /* 0x002fea0003800000 */
[----:B------:R-:W1:Y:S01]  /*2ee0*/  S2R R0, SR_CgaCtaId ;  /* 0x0000000000007919 */ /* 0x000e620000008800 */
[----:B------:R-:W-:-:S04]  /*2ef0*/  MOV R5, 0x400 ;  /* 0x0000040000057802 */ /* 0x000fc80000000f00 */
[----:B-1----:R-:W-:-:S05]  /*2f00*/  LEA R0, R0, R5, 0x18 ;  /* 0x0000000500007211 */ /* 0x002fca00078ec0ff */
[----:B------:R-:W1:Y:S02]  /*2f10*/  LDS R2, [R0+0x31880] ;  /* 0x0318800000027984 */ /* 0x000e640000000800 */
[----:B-1----:R-:W-:-:S13]  /*2f20*/  ISETP.NE.AND P0, PT, R2, RZ, PT ;  /* 0x000000ff0200720c */ /* 0x002fda0003f05270 */
[----:B------:R-:W-:Y:S05]  /*2f30*/  @!P0 BRA `(.L_x_38) ;  /* 0x0000000000048947 */ /* 0x000fea0003800000 */
[----:B------:R-:W-:Y:S05]  /*2f40*/  BPT.TRAP 0x1 ;  /* 0x000000040000795c */ /* 0x000fea0000300000 */
.L_x_38:
[----:B------:R-:W1:Y:S01]  /*2f50*/  S2UR UR4, SR_CTAID.X ;  /* 0x00000000000479c3 */ /* 0x000e620000002500 */
[----:B------:R-:W-:Y:S02]  /*2f60*/  IADD3 R3, PT, PT, R3, -0x4, RZ ;  /* 0xfffffffc03037810 */ /* 0x000fe40007ffe0ff */
[----:B-1----:R-:W-:-:S13]  /*2f70*/  ISETP.LE.U32.AND P0, PT, R22, UR4, PT ;  /* 0x0000000416007c0c */ /* 0x002fda000bf03070 */
[----:B------:R-:W-:Y:S05]  /*2f80*/  @P0 BRA `(.L_x_39) ;  /* 0x0000001800d40947 */ /* 0x000fea0003800000 */
[----:B------:R-:W-:Y:S01]  /*2f90*/  IMAD.U32 R29, RZ, RZ, UR4 ;  /* 0x00000004ff1d7e24 */ /* 0x000fe2000f8e00ff */
[----:B------:R-:W-:Y:S01]  /*2fa0*/  MOV R20, 0xffffffff ;  /* 0xffffffff00147802 */ /* 0x000fe20000000f00 */
[----:B------:R-:W-:Y:S02]  /*2fb0*/  IMAD.SHL.U32 R2, R21, 0x4, RZ ;  /* 0x0000000415027824 */ /* 0x000fe400078e00ff */
[----:B------:R-:W-:Y:S01]  /*2fc0*/  IMAD.SHL.U32 R30, R3, 0x800, RZ ;  /* 0x00000800031e7824 */ /* 0x000fe200078e00ff */
[----:B------:R-:W-:Y:S01]  /*2fd0*/  LOP3.LUT R5, RZ, R29, RZ, 0x33, !PT ;  /* 0x0000001dff057212 */ /* 0x000fe200078e33ff */
[C---:B------:R-:W-:Y:S01]  /*2fe0*/  VIADD R26, R2.reuse, 0x1 ;  /* 0x00000001021a7836 */ /* 0x040fe20000000000 */
[----:B------:R-:W-:Y:S01]  /*2ff0*/  SHF.R.U32.HI R28, RZ, 0x3, R2 ;  /* 0x00000003ff1c7819 */ /* 0x000fe20000011602 */
[C---:B------:R-:W-:Y:S01]  /*3000*/  VIADD R4, R2.reuse, 0x2 ;  /* 0x0000000202047836 */ /* 0x040fe20000000000 */
[----:B------:R-:W-:Y:S01]  /*3010*/  IADD3 R24, PT, PT, R2, 0x3, RZ ;  /* 0x0000000302187810 */ /* 0x000fe20007ffe0ff */
[----:B------:R-:W-:Y:S01]  /*3020*/  IMAD.IADD R22, R22, 0x1, R5 ;  /* 0x0000000116167824 */ /* 0x000fe200078e0205 */
[----:B------:R-:W-:Y:S01]  /*3030*/  LOP3.LUT R5, R28, 0x3, RZ, 0xc0, !PT ;  /* 0x000000031c057812 */ /* 0x000fe200078ec0ff */
[----:B------:R-:W-:Y:S01]  /*3040*/  IMAD.MOV.U32 R21, RZ, RZ, RZ ;  /* 0x000000ffff157224 */ /* 0x000fe200078e00ff */
[----:B------:R-:W-:-:S02]  /*3050*/  PRMT R23, R29, 0x7610, R23 ;  /* 0x000076101d177816 */ /* 0x000fc40000000017 */
[----:B------:R-:W-:Y:S02]  /*3060*/  SHF.R.U32.HI R22, RZ, 0x3, R22 ;  /* 0x00000003ff167819 */ /* 0x000fe40000011616 */
[C---:B------:R-:W-:Y:S02]  /*3070*/  LOP3.LUT R26, R5.reuse, 0x5, R26, 0x78, !PT ;  /* 0x00000005051a7812 */ /* 0x040fe400078e781a */
[C---:B------:R-:W-:Y:S01]  /*3080*/  LOP3.LUT R25, R5.reuse, 0x6, R4, 0x78, !PT ;  /* 0x0000000605197812 */ /* 0x040fe200078e7804 */
[----:B------:R-:W-:Y:S01]  /*3090*/  IMAD.HI.U32 R22, R22, 0x1af286bd, RZ ;  /* 0x1af286bd16167827 */ /* 0x000fe200078e00ff */
[C---:B------:R-:W-:Y:S02]  /*30a0*/  LOP3.LUT R27, R5.reuse, 0x4, R2, 0xf8, !PT ;  /* 0x00000004051b7812 */ /* 0x040fe400078ef802 */
[----:B------:R-:W-:Y:S02]  /*30b0*/  LOP3.LUT R24, R5, 0x7, R24, 0x78, !PT ;  /* 0x0000000705187812 */ /* 0x000fe400078e7818 */
[----:B------:R-:W-:-:S05]  /*30c0*/  SHF.R.U32.HI R22, RZ, 0x1, R22 ;  /* 0x00000001ff167819 */ /* 0x000fca0000011616 */
[----:B------:R-:W-:-:S07]  /*30d0*/  IMAD.MOV R22, RZ, RZ, -R22 ;  /* 0x000000ffff167224 */ /* 0x000fce00078e0a16 */
.L_x_62:
[----:B------:R-:W-:Y:S01]  /*30e0*/  VIADD R20, R20, 0x1 ;  /* 0x0000000114147836 */ /* 0x000fe20000000000 */
[----:B------:R-:W-:Y:S05]  /*30f0*/  YIELD ;  /* 0x0000000000007946 */ /* 0x000fea0003800000 */
[----:B--2---:R-:W-:Y:S01]  /*3100*/  IMAD.SHL.U32 R7, R20, 0x8, RZ ;  /* 0x0000000814077824 */ /* 0x004fe200078e00ff */
[----:B------:R-:W-:Y:S01]  /*3110*/  SHF.R.U32.HI R5, RZ, 0x1, R20 ;  /* 0x00000001ff057819 */ /* 0x000fe20000011614 */
[----:B------:R-:W-:Y:S01]  /*3120*/  VIADD R22, R22, 0x1 ;  /* 0x0000000116167836 */ /* 0x000fe20000000000 */
[----:B------:R-:W-:Y:S02]  /*3130*/  SHF.R.U32.HI R40, RZ, 0x5, R29 ;  /* 0x00000005ff287819 */ /* 0x000fe4000001161d */
[----:B------:R-:W-:-:S02]  /*3140*/  LOP3.LUT R7, R7, 0x8, RZ, 0xc0, !PT ;  /* 0x0000000807077812 */ /* 0x000fc400078ec0ff */
[----:B------:R-:W-:Y:S01]  /*3150*/  LOP3.LUT R5, R5, 0x1, RZ, 0xc0, !PT ;  /* 0x0000000105057812 */ /* 0x000fe200078ec0ff */
[----:B------:R-:W-:Y:S01]  /*3160*/  IMAD.HI.U32 R40, R40, 0x4a7904b, RZ ;  /* 0x04a7904b28287827 */ /* 0x000fe200078e00ff */
[----:B------:R-:W-:Y:S02]  /*3170*/  ISETP.NE.AND P1, PT, R3, RZ, PT ;  /* 0x000000ff0300720c */ /* 0x000fe40003f25270 */
[----:B------:R-:W-:Y:S01]  /*3180*/  SHF.L.U32 R5, R5, 0x1f, RZ ;  /* 0x0000001f05057819 */ /* 0x000fe200000006ff */
[----:B------:R-:W-:Y:S01]  /*3190*/  IMAD.IADD R2, R0, 0x1, R7 ;  /* 0x0000000100027824 */ /* 0x000fe200078e0207 */
[C---:B------:R-:W-:Y:S01]  /*31a0*/  PRMT R4, R40.reuse, 0x9910, RZ ;  /* 0x0000991028047816 */ /* 0x040fe200000000ff */
[----:B------:R-:W-:Y:S01]  /*31b0*/  IMAD R35, R40, -0x10, R31 ;  /* 0xfffffff028237824 */ /* 0x000fe200078e021f */
[----:B------:R-:W-:Y:S01]  /*31c0*/  ISETP.NE.AND P0, PT, R22, 0x1, PT ;  /* 0x000000011600780c */ /* 0x000fe20003f05270 */
[----:B------:R-:W1:Y:S02]  /*31d0*/  SYNCS.PHASECHK.TRANS64.TRYWAIT P2, [R2+URZ+0x31860], R5 ;  /* 0x03186005020075a7 */ /* 0x000e6400080411ff */
[----:B------:R-:W-:-:S05]  /*31e0*/  IMAD R4, R4, 0x6e0, RZ ;  /* 0x000006e004047824 */ /* 0x000fca00078e02ff */
[----:B------:R-:W-:-:S04]  /*31f0*/  IADD3 R38, PT, PT, RZ, -R4, RZ ;  /* 0x80000004ff267210 */ /* 0x000fc80007ffe0ff */
[----:B------:R-:W-:Y:S01]  /*3200*/  PRMT R38, R38, 0x7710, RZ ;  /* 0x0000771026267816 */ /* 0x000fe200000000ff */
[----:B-1----:R-:W-:Y:S06]  /*3210*/  @!P2 BRA `(.L_x_40) ;  /* 0x000000200074a947 */ /* 0x002fec0003800000 */
.L_x_99:
[----:B------:R-:W-:Y:S01]  /*3220*/  NOP ;  /* 0x0000000000007918 */ /* 0x000fe20000000000 */
[----:B------:R-:W-:Y:S01]  /*3230*/  LOP3.LUT R4, R20, 0x1, RZ, 0xc0, !PT ;  /* 0x0000000114047812 */ /* 0x000fe200078ec0ff */
[----:B------:R-:W-:Y:S01]  /*3240*/  IMAD.IADD R38, R38, 0x1, R23 ;  /* 0x0000000126267824 */ /* 0x000fe200078e0217 */
[----:B------:R-:W-:Y:S01]  /*3250*/  VIMNMX.U32 R35, PT, PT, R35, 0x10, PT ;  /* 0x0000001023237848 */ /* 0x000fe20003fe0000 */
[----:B------:R-:W-:Y:S06]  /*3260*/  @P1 BRA `(.L_x_41) ;  /* 0x0000000000041947 */ /* 0x000fec0003800000 */
[----:B------:R-:W-:-:S04]  /*3270*/  DEPBAR.LE SB0, 0x1 ;  /* 0x000080400000791a */ /* 0x000fc80000000000 */
.L_x_41:
[----:B------:R-:W-:Y:S02]  /*3280*/  LOP3.LUT R11, R38, 0xffff, RZ, 0xc0, !PT ;  /* 0x0000ffff260b7812 */ /* 0x000fe400078ec0ff */
[----:B------:R-:W-:Y:S02]  /*3290*/  MOV R6, 0x32b0 ;  /* 0x000032b000067802 */ /* 0x000fe40000000f00 */
[----:B-1----:R-:W-:Y:S05]  /*32a0*/  CALL.REL.NOINC `($__internal_3_$__cuda_sm20_div_u16) ;  /* 0x00000020008c7944 */ /* 0x002fea0003c00000 */
[----:B------:R-:W-:Y:S05]  /*32b0*/  WARPSYNC.ALL ;  /* 0x0000000000007948 */ /* 0x000fea0003800000 */
[----:B------:R-:W-:Y:S01]  /*32c0*/  NOP ;  /* 0x0000000000007918 */ /* 0x000fe20000000000 */
[----:B------:R-:W-:Y:S02]  /*32d0*/  ISETP.NE.AND P1, PT, R3, RZ, PT ;  /* 0x000000ff0300720c */ /* 0x000fe40003f25270 */
[----:B------:R-:W-:Y:S01]  /*32e0*/  R2UR UR7, R4 ;  /* 0x00000000040772ca */ /* 0x000fe200000e0000 */
[----:B------:R-:W-:Y:S01]  /*32f0*/  BAR.SYNC.DEFER_BLOCKING 0x8, 0x80 ;  /* 0x0202000000007b1d */ /* 0x000fe20000010000 */
[----:B------:R-:W-:Y:S01]  /*3300*/  IMAD R37, R21, 0x2000, R30 ;  /* 0x0000200015257824 */ /* 0x000fe200078e021e */
[----:B------:R-:W-:-:S03]  /*3310*/  PRMT R39, R36, 0x9910, RZ ;  /* 0x0000991024277816 */ /* 0x000fc600000000ff */
[----:B------:R-:W-:-:S04]  /*3320*/  IMAD R37, R28, 0x80, R37 ;  /* 0x000000801c257824 */ /* 0x000fc800078e0225 */
[--C-:B------:R-:W-:Y:S02]  /*3330*/  IMAD R33, R27, 0x10, R37.reuse ;  /* 0x000000101b217824 */ /* 0x100fe400078e0225 */
[----:B------:R-:W-:Y:S01]  /*3340*/  IMAD R41, R26, 0x10, R37 ;  /* 0x000000101a297824 */ /* 0x000fe200078e0225 */
[----:B------:R-:W-:-:S03]  /*3350*/  UIMAD UR7, UR7, 0xe0, URZ ;  /* 0x000000e0070778a4 */ /* 0x000fc6000f8e02ff */
[----:B------:R-:W-:-:S06]  /*3360*/  IMAD.IADD R41, R0, 0x1, R41 ;  /* 0x0000000100297824 */ /* 0x000fcc00078e0229 */
[----:B------:R-:W1:Y:S01]  /*3370*/  LDTM.x8 R12, tmem[UR7] ;  /* 0x00000007000c79ee */ /* 0x000e6200081c0000 */
[----:B------:R-:W-:Y:S01]  /*3380*/  NOP ;  /* 0x0000000000007918 */ /* 0x000fe20000000000 */
[----:B-1----:R-:W1:Y:S01]  /*3390*/  LDTM.x8 R4, tmem[UR7+0x8] ;  /* 0x00000807000479ee */ /* 0x002e6200081c0000 */
[----:B------:R-:W-:Y:S02]  /*33a0*/  F2FP.BF16.F32.PACK_AB R12, R13, R12 ;  /* 0x0000000c0d0c723e */ /* 0x000fe400000010ff */
[----:B------:R-:W-:Y:S02]  /*33b0*/  F2FP.BF16.F32.PACK_AB R13, R15, R14 ;  /* 0x0000000e0f0d723e */ /* 0x000fe400000010ff */
[----:B------:R-:W-:Y:S01]  /*33c0*/  F2FP.BF16.F32.PACK_AB R14, R17, R16 ;  /* 0x00000010110e723e */ /* 0x000fe200000010ff */
[----:B------:R-:W-:Y:S01]  /*33d0*/  IMAD.IADD R16, R0, 0x1, R33 ;  /* 0x0000000100107824 */ /* 0x000fe200078e0221 */
[----:B------:R-:W-:Y:S02]  /*33e0*/  F2FP.BF16.F32.PACK_AB R15, R19, R18 ;  /* 0x00000012130f723e */ /* 0x000fe400000010ff */
[----:B-1----:R-:W-:-:S02]  /*33f0*/  F2FP.BF16.F32.PACK_AB R32, R5, R4 ;  /* 0x000000040520723e */ /* 0x002fc400000010ff */
[----:B------:R-:W-:Y:S01]  /*3400*/  PRMT R4, R35, 0x9910, RZ ;  /* 0x0000991023047816 */ /* 0x000fe200000000ff */
[----:B------:R1:W-:Y:S01]  /*3410*/  STS.128 [R16], R12 ;  /* 0x0000000c10007388 */ /* 0x0003e20000000c00 */
[----:B------:R-:W-:Y:S01]  /*3420*/  NOP ;  /* 0x0000000000007918 */ /* 0x000fe20000000000 */
[----:B------:R-:W-:Y:S02]  /*3430*/  F2FP.BF16.F32.PACK_AB R33, R7, R6 ;  /* 0x000000060721723e */ /* 0x000fe400000010ff */
[----:B------:R-:W-:Y:S01]  /*3440*/  F2FP.BF16.F32.PACK_AB R34, R9, R8 ;  /* 0x000000080922723e */ /* 0x000fe200000010ff */
[----:B------:R-:W-:Y:S01]  /*3450*/  IMAD R39, R39, R4, RZ ;  /* 0x0000000427277224 */ /* 0x000fe200078e02ff */
[----:B------:R-:W-:-:S03]  /*3460*/  F2FP.BF16.F32.PACK_AB R35, R11, R10 ;  /* 0x0000000a0b23723e */ /* 0x000fc600000010ff */
[----:B------:R-:W-:Y:S02]  /*3470*/  IMAD.MOV R39, RZ, RZ, -R39 ;  /* 0x000000ffff277224 */ /* 0x000fe400078e0a27 */
[----:B------:R2:W-:Y:S03]  /*3480*/  STS.128 [R41], R32 ;  /* 0x0000002029007388 */ /* 0x0005e60000000c00 */
[----:B------:R-:W-:-:S05]  /*3490*/  PRMT R39, R39, 0x7710, RZ ;  /* 0x0000771027277816 */ /* 0x000fca00000000ff */
[----:B------:R-:W-:-:S05]  /*34a0*/  IMAD.IADD R39, R38, 0x1, R39 ;  /* 0x0000000126277824 */ /* 0x000fca00078e0227 */
[----:B------:R-:W-:-:S05]  /*34b0*/  LOP3.LUT R39, R39, 0xffff, RZ, 0xc0, !PT ;  /* 0x0000ffff27277812 */ /* 0x000fca00078ec0ff */
[----:B------:R-:W-:Y:S01]  /*34c0*/  IMAD R40, R40, 0x10, R39 ;  /* 0x0000001028287824 */ /* 0x000fe200078e0227 */
[----:B-1----:R-:W1:Y:S01]  /*34d0*/  LDTM.x8 R12, tmem[UR7+0x10] ;  /* 0x00001007000c79ee */ /* 0x002e6200081c0000 */
[----:B------:R-:W-:Y:S01]  /*34e0*/  NOP ;  /* 0x0000000000007918 */ /* 0x000fe20000000000 */
[----:B-1----:R-:W1:Y:S01]  /*34f0*/  LDTM.x8 R4, tmem[UR7+0x18] ;  /* 0x00001807000479ee */ /* 0x002e6200081c0000 */
[----:B--2---:R-:W-:Y:S01]  /*3500*/  LOP3.LUT R32, R36, 0xffff, RZ, 0xc0, !PT ;  /* 0x0000ffff24207812 */ /* 0x004fe200078ec0ff */
[----:B------:R-:W-:-:S04]  /*3510*/  IMAD.SHL.U32 R33, R40, 0x80, RZ ;  /* 0x0000008028217824 */ /* 0x000fc800078e00ff */
[----:B------:R-:W-:Y:S01]  /*3520*/  IMAD R32, R32, 0xe0, RZ ;  /* 0x000000e020207824 */ /* 0x000fe200078e02ff */
[----:B------:R-:W-:Y:S02]  /*3530*/  F2FP.BF16.F32.PACK_AB R12, R13, R12 ;  /* 0x0000000c0d0c723e */ /* 0x000fe400000010ff */
[----:B------:R-:W-:Y:S02]  /*3540*/  F2FP.BF16.F32.PACK_AB R13, R15, R14 ;  /* 0x0000000e0f0d723e */ /* 0x000fe400000010ff */
[----:B------:R-:W-:Y:S01]  /*3550*/  F2FP.BF16.F32.PACK_AB R14, R17, R16 ;  /* 0x00000010110e723e */ /* 0x000fe200000010ff */
[--C-:B------:R-:W-:Y:S01]  /*3560*/  IMAD R17, R25, 0x10, R37.reuse ;  /* 0x0000001019117824 */ /* 0x100fe200078e0225 */
[----:B------:R-:W-:Y:S01]  /*3570*/  F2FP.BF16.F32.PACK_AB R15, R19, R18 ;  /* 0x00000012130f723e */ /* 0x000fe200000010ff */
[----:B------:R-:W-:Y:S01]  /*3580*/  IMAD R37, R24, 0x10, R37 ;  /* 0x0000001018257824 */ /* 0x000fe200078e0225 */
[----:B-1----:R-:W-:Y:S01]  /*3590*/  F2FP.BF16.F32.PACK_AB R4, R5, R4 ;  /* 0x000000040504723e */ /* 0x002fe200000010ff */
[C---:B------:R-:W-:Y:S01]  /*35a0*/  IMAD.IADD R17, R0.reuse, 0x1, R17 ;  /* 0x0000000100117824 */ /* 0x040fe200078e0211 */
[----:B------:R-:W-:Y:S01]  /*35b0*/  F2FP.BF16.F32.PACK_AB R5, R7, R6 ;  /* 0x000000060705723e */ /* 0x000fe200000010ff */
[----:B------:R-:W-:Y:S01]  /*35c0*/  IMAD.IADD R37, R0, 0x1, R37 ;  /* 0x0000000100257824 */ /* 0x000fe200078e0225 */
[----:B------:R-:W-:-:S02]  /*35d0*/  F2FP.BF16.F32.PACK_AB R6, R9, R8 ;  /* 0x000000080906723e */ /* 0x000fc400000010ff */
[----:B------:R-:W-:Y:S01]  /*35e0*/  F2FP.BF16.F32.PACK_AB R7, R11, R10 ;  /* 0x0000000a0b07723e */ /* 0x000fe200000010ff */
[----:B------:R1:W-:Y:S01]  /*35f0*/  STS.128 [R17], R12 ;  /* 0x0000000c11007388 */ /* 0x0003e20000000c00 */
[----:B------:R-:W-:-:S03]  /*3600*/  NOP ;  /* 0x0000000000007918 */ /* 0x000fc60000000000 */
[----:B------:R1:W-:Y:S01]  /*3610*/  STS.128 [R37], R4 ;  /* 0x0000000425007388 */ /* 0x0003e20000000c00 */
[----:B------:R2:W-:Y:S06]  /*3620*/  MEMBAR.ALL.CTA ;  /* 0x0000000000007992 */ /* 0x0005ec0000008000 */
[----:B--2---:R-:W2:Y:S02]  /*3630*/  FENCE.VIEW.ASYNC.S ;  /* 0x00000000000073c6 */ /* 0x004ea40000000000 */
[----:B--2---:R-:W-:Y:S06]  /*3640*/  BAR.SYNC.DEFER_BLOCKING 0x8, 0x80 ;  /* 0x0202000000007b1d */ /* 0x004fec0000010000 */
[----:B------:R-:W-:Y:S05]  /*3650*/  @P1 BRA `(.L_x_42) ;  /* 0x0000000000381947 */ /* 0x000fea0003800000 */
[----:B------:R-:W-:Y:S01]  /*3660*/  ELECT P2, URZ, PT ;  /* 0x0000000000ff782f */ /* 0x000fe20003840000 */
[----:B------:R-:W-:-:S12]  /*3670*/  BSSY.RECONVERGENT B0, `(.L_x_42) ;  /* 0x000000c000007945 */ /* 0x000fd80003800200 */
[----:B------:R-:W-:Y:S05]  /*3680*/  @!P2 BRA `(.L_x_43) ;  /* 0x000000000028a947 */ /* 0x000fea0003800000 */
[----:B------:R-:W2:Y:S01]  /*3690*/  LDCU.64 UR8, c[0x0][0x348] ;  /* 0x00006900ff0877ac */ /* 0x000ea20008000a00 */
[----:B------:R-:W-:Y:S02]  /*36a0*/  R2UR UR10, R21 ;  /* 0x00000000150a72ca */ /* 0x000fe400000e0000 */
[----:B------:R-:W-:Y:S02]  /*36b0*/  R2UR UR4, R0 ;  /* 0x00000000000472ca */ /* 0x000fe400000e0000 */
[----:B------:R-:W-:Y:S02]  /*36c0*/  R2UR UR5, R32 ;  /* 0x00000000200572ca */ /* 0x000fe400000e0000 */
[----:B------:R-:W-:-:S09]  /*36d0*/  R2UR UR6, R33 ;  /* 0x00000000210672ca */ /* 0x000fd200000e0000 */
[----:B------:R-:W-:Y:S02]  /*36e0*/  ULEA UR4, UR10, UR4, 0xd ;  /* 0x000000040a047291 */ /* 0x000fe4000f8e68ff */
[----:B--2---:R-:W-:-:S04]  /*36f0*/  UIADD3 UR8, UP0, UPT, UR8, 0x240, URZ ;  /* 0x0000024008087890 */ /* 0x004fc8000ff1e0ff */
[----:B------:R-:W-:-:S09]  /*3700*/  UIADD3.X UR9, UPT, UPT, URZ, UR9, URZ, UP0, !UPT ;  /* 0x00000009ff097290 */ /* 0x000fd200087fe4ff */
[----:B------:R2:W-:Y:S02]  /*3710*/  UTMASTG.2D [UR4], [UR8] ;  /* 0x00000004080073b5 */ /* 0x0005e40008008000 */
[----:B--2---:R0:W-:Y:S02]  /*3720*/  UTMACMDFLUSH ;  /* 0x00000000000079b7 */ /* 0x0041e40000000000 */
.L_x_43:
[----:B------:R-:W-:Y:S05]  /*3730*/  BSYNC.RECONVERGENT B0 ;  /* 0x0000000000007941 */ /* 0x000fea0003800200 */
.L_x_42:
[----:B------:R-:W-:Y:S05]  /*3740*/  @P1 BRA `(.L_x_44) ;  /* 0x0000000000041947 */ /* 0x000fea0003800000 */
[----:B------:R-:W-:-:S04]  /*3750*/  DEPBAR.LE SB0, 0x1 ;  /* 0x000080400000791a */ /* 0x000fc80000000000 */
.L_x_44:
[----:B------:R-:W-:Y:S01]  /*3760*/  BAR.SYNC.DEFER_BLOCKING 0x8, 0x80 ;  /* 0x0202000000007b1d */ /* 0x000fe20000010000 */
[----:B------:R-:W-:-:S04]  /*3770*/  LOP3.LUT R53, R21, 0x1, RZ, 0xc0, !PT ;  /* 0x0000000115357812 */ /* 0x000fc800078ec0ff */
[----:B------:R-:W-:Y:S01]  /*3780*/  LOP3.LUT R21, R53, 0x1, RZ, 0x3c, !PT ;  /* 0x0000000135157812 */ /* 0x000fe200078e3cff */
[----:B-1----:R-:W1:Y:S04]  /*3790*/  LDTM.x8 R12, tmem[UR7+0x20] ;  /* 0x00002007000c79ee */ /* 0x002e6800081c0000 */
[C---:B------:R-:W-:Y:S02]  /*37a0*/  IMAD R35, R21.reuse, 0x2000, R30 ;  /* 0x0000200015237824 */ /* 0x040fe400078e021e */
[----:B------:R-:W-:Y:S02]  /*37b0*/  IMAD R50, R21, 0x2000, R0 ;  /* 0x0000200015327824 */ /* 0x000fe400078e0200 */
[----:B------:R-:W-:-:S04]  /*37c0*/  IMAD R34, R28, 0x80, R35 ;  /* 0x000000801c227824 */ /* 0x000fc800078e0223 */
[--C-:B------:R-:W-:Y:S02]  /*37d0*/  IMAD R37, R27, 0x10, R34.reuse ;  /* 0x000000101b257824 */ /* 0x100fe400078e0222 */
[--C-:B------:R-:W-:Y:S02]  /*37e0*/  IMAD R35, R26, 0x10, R34.reuse ;  /* 0x000000101a237824 */ /* 0x100fe400078e0222 */
[C---:B------:R-:W-:Y:S01]  /*37f0*/  IMAD.IADD R37, R0.reuse, 0x1, R37 ;  /* 0x0000000100257824 */ /* 0x040fe200078e0225 */
[----:B------:R-:W-:Y:S01]  /*3800*/  NOP ;  /* 0x0000000000007918 */ /* 0x000fe20000000000 */
[----:B-1----:R-:W1:Y:S01]  /*3810*/  LDTM.x8 R4, tmem[UR7+0x28] ;  /* 0x00002807000479ee */ /* 0x002e6200081c0000 */
[----:B------:R-:W-:Y:S02]  /*3820*/  IMAD.IADD R35, R0, 0x1, R35 ;  /* 0x0000000100237824 */ /* 0x000fe400078e0223 */
[--C-:B------:R-:W-:Y:S02]  /*3830*/  IMAD R39, R25, 0x10, R34.reuse ;  /* 0x0000001019277824 */ /* 0x100fe400078e0222 */
[----:B------:R-:W-:Y:S01]  /*3840*/  IMAD R51, R24, 0x10, R34 ;  /* 0x0000001018337824 */ /* 0x000fe200078e0222 */
[----:B------:R-:W-:Y:S01]  /*3850*/  F2FP.BF16.F32.PACK_AB R44, R13, R12 ;  /* 0x0000000c0d2c723e */ /* 0x000fe200000010ff */
[C---:B------:R-:W-:Y:S01]  /*3860*/  IMAD.IADD R39, R0.reuse, 0x1, R39 ;  /* 0x0000000100277824 */ /* 0x040fe200078e0227 */
[----:B------:R-:W-:Y:S01]  /*3870*/  F2FP.BF16.F32.PACK_AB R45, R15, R14 ;  /* 0x0000000e0f2d723e */ /* 0x000fe200000010ff */
[----:B------:R-:W-:Y:S01]  /*3880*/  IMAD.IADD R51, R0, 0x1, R51 ;  /* 0x0000000100337824 */ /* 0x000fe200078e0233 */
[----:B------:R-:W-:-:S02]  /*3890*/  F2FP.BF16.F32.PACK_AB R46, R17, R16 ;  /* 0x00000010112e723e */ /* 0x000fc400000010ff */
[----:B------:R-:W-:-:S05]  /*38a0*/  F2FP.BF16.F32.PACK_AB R47, R19, R18 ;  /* 0x00000012132f723e */ /* 0x000fca00000010ff */
[----:B------:R2:W-:Y:S01]  /*38b0*/  STS.128 [R37], R44 ;  /* 0x0000002c25007388 */ /* 0x0005e20000000c00 */
[----:B------:R-:W-:Y:S01]  /*38c0*/  NOP ;  /* 0x0000000000007918 */ /* 0x000fe20000000000 */
[----:B-1----:R-:W1:Y:S01]  /*38d0*/  LDTM.x8 R12, tmem[UR7+0x30] ;  /* 0x00003007000c79ee */ /* 0x002e6200081c0000 */
[----:B------:R-:W-:Y:S02]  /*38e0*/  F2FP.BF16.F32.PACK_AB R40, R5, R4 ;  /* 0x000000040528723e */ /* 0x000fe400000010ff */
[----:B------:R-:W-:Y:S02]  /*38f0*/  F2FP.BF16.F32.PACK_AB R41, R7, R6 ;  /* 0x000000060729723e */ /* 0x000fe400000010ff */
[----:B------:R-:W-:Y:S02]  /*3900*/  F2FP.BF16.F32.PACK_AB R42, R9, R8 ;  /* 0x00000008092a723e */ /* 0x000fe400000010ff */
        /* <DEDUP_REMOVED lines=10> */
[----:B-1----:R-:W-:Y:S02]  /*39b0*/  F2FP.BF16.F32.PACK_AB R4, R5, R4 ;  /* 0x000000040504723e */ /* 0x002fe400000010ff */
[----:B------:R-:W-:Y:S02]  /*39c0*/  F2FP.BF16.F32.PACK_AB R5, R7, R6 ;  /* 0x000000060705723e */ /* 0x000fe400000010ff */
[----:B------:R-:W-:Y:S02]  /*39d0*/  F2FP.BF16.F32.PACK_AB R6, R9, R8 ;  /* 0x000000080906723e */ /* 0x000fe400000010ff */
[----:B------:R-:W-:-:S05]  /*39e0*/  F2FP.BF16.F32.PACK_AB R7, R11, R10 ;  /* 0x0000000a0b07723e */ /* 0x000fca00000010ff */
[----:B------:R2:W-:Y:S01]  /*39f0*/  STS.128 [R51], R4 ;  /* 0x0000000433007388 */ /* 0x0005e20000000c00 */
[----:B------:R1:W-:Y:S06]  /*3a00*/  MEMBAR.ALL.CTA ;  /* 0x0000000000007992 */ /* 0x0003ec0000008000 */
[----:B-1----:R-:W1:Y:S02]  /*3a10*/  FENCE.VIEW.ASYNC.S ;  /* 0x00000000000073c6 */ /* 0x002e640000000000 */
[----:B-1----:R-:W-:Y:S06]  /*3a20*/  BAR.SYNC.DEFER_BLOCKING 0x8, 0x80 ;  /* 0x0202000000007b1d */ /* 0x002fec0000010000 */
[----:B------:R-:W-:Y:S05]  /*3a30*/  @P1 BRA `(.L_x_45) ;  /* 0x0000000000381947 */ /* 0x000fea0003800000 */
[----:B------:R-:W-:Y:S01]  /*3a40*/  ELECT P2, URZ, PT ;  /* 0x0000000000ff782f */ /* 0x000fe20003840000 */
[----:B------:R-:W-:-:S12]  /*3a50*/  BSSY.RECONVERGENT B0, `(.L_x_46) ;  /* 0x000000b000007945 */ /* 0x000fd80003800200 */
[----:B------:R-:W-:Y:S05]  /*3a60*/  @!P2 BRA `(.L_x_47) ;  /* 0x000000000024a947 */ /* 0x000fea0003800000 */
[----:B------:R-:W1:Y:S01]  /*3a70*/  LDCU.64 UR8, c[0x0][0x348] ;  /* 0x00006900ff0877ac */ /* 0x000e620008000a00 */
[----:B------:R-:W-:Y:S02]  /*3a80*/  R2UR UR5, R32 ;  /* 0x00000000200572ca */ /* 0x000fe400000e0000 */
[----:B------:R-:W-:Y:S02]  /*3a90*/  R2UR UR4, R50 ;  /* 0x00000000320472ca */ /* 0x000fe400000e0000 */
[----:B------:R-:W-:-:S09]  /*3aa0*/  R2UR UR6, R33 ;  /* 0x00000000210672ca */ /* 0x000fd200000e0000 */
[----:B------:R-:W-:Y:S02]  /*3ab0*/  UIADD3 UR5, UPT, UPT, UR5, 0x20, URZ ;  /* 0x0000002005057890 */ /* 0x000fe4000fffe0ff */
[----:B-1----:R-:W-:-:S04]  /*3ac0*/  UIADD3 UR8, UP0, UPT, UR8, 0x240, URZ ;  /* 0x0000024008087890 */ /* 0x002fc8000ff1e0ff */
[----:B------:R-:W-:-:S09]  /*3ad0*/  UIADD3.X UR9, UPT, UPT, URZ, UR9, URZ, UP0, !UPT ;  /* 0x00000009ff097290 */ /* 0x000fd200087fe4ff */
[----:B------:R1:W-:Y:S02]  /*3ae0*/  UTMASTG.2D [UR4], [UR8] ;  /* 0x00000004080073b5 */ /* 0x0003e40008008000 */
[----:B-1----:R0:W-:Y:S02]  /*3af0*/  UTMACMDFLUSH ;  /* 0x00000000000079b7 */ /* 0x0021e40000000000 */
.L_x_47:
[----:B------:R-:W-:Y:S05]  /*3b00*/  BSYNC.RECONVERGENT B0 ;  /* 0x0000000000007941 */ /* 0x000fea0003800200 */
.L_x_46:
[----:B------:R-:W-:-:S04]  /*3b10*/  DEPBAR.LE SB0, 0x1 ;  /* 0x000080400000791a */ /* 0x000fc80000000000 */
.L_x_45:
[----:B------:R-:W-:Y:S01]  /*3b20*/  BAR.SYNC.DEFER_BLOCKING 0x8, 0x80 ;  /* 0x0202000000007b1d */ /* 0x000fe20000010000 */
[C---:B--2---:R-:W-:Y:S02]  /*3b30*/  IMAD R41, R53.reuse, 0x2000, R30 ;  /* 0x0000200035297824 */ /* 0x044fe400078e021e */
[----:B------:R-:W-:Y:S02]  /*3b40*/  IMAD R48, R53, 0x2000, R0 ;  /* 0x0000200035307824 */ /* 0x000fe400078e0200 */
[----:B------:R-:W-:Y:S01]  /*3b50*/  IMAD R38, R28, 0x80, R41 ;  /* 0x000000801c267824 */ /* 0x000fe200078e0229 */
[----:B------:R-:W1:Y:S03]  /*3b60*/  LDTM.x8 R12, tmem[UR7+0x40] ;  /* 0x00004007000c79ee */ /* 0x000e6600081c0000 */
[----:B------:R-:W-:-:S04]  /*3b70*/  IMAD R49, R24, 0x10, R38 ;  /* 0x0000001018317824 */ /* 0x000fc800078e0226 */
[C---:B------:R-:W-:Y:S01]  /*3b80*/  IMAD.IADD R49, R0.reuse, 0x1, R49 ;  /* 0x0000000100317824 */ /* 0x040fe200078e0231 */
[----:B------:R-:W-:Y:S01]  /*3b90*/  NOP ;  /* 0x0000000000007918 */ /* 0x000fe20000000000 */
[----:B-1----:R-:W1:Y:S01]  /*3ba0*/  LDTM.x8 R4, tmem[UR7+0x48] ;  /* 0x00004807000479ee */ /* 0x002e6200081c0000 */
[----:B------:R-:W-:Y:S01]  /*3bb0*/  F2FP.BF16.F32.PACK_AB R44, R13, R12 ;  /* 0x0000000c0d2c723e */ /* 0x000fe200000010ff */
[----:B------:R-:W-:Y:S01]  /*3bc0*/  IMAD R13, R27, 0x10, R38 ;  /* 0x000000101b0d7824 */ /* 0x000fe200078e0226 */
[----:B------:R-:W-:Y:S02]  /*3bd0*/  F2FP.BF16.F32.PACK_AB R45, R15, R14 ;  /* 0x0000000e0f2d723e */ /* 0x000fe400000010ff */
[----:B------:R-:W-:Y:S01]  /*3be0*/  F2FP.BF16.F32.PACK_AB R46, R17, R16 ;  /* 0x00000010112e723e */ /* 0x000fe200000010ff */
[----:B------:R-:W-:Y:S01]  /*3bf0*/  IMAD.IADD R36, R0, 0x1, R13 ;  /* 0x0000000100247824 */ /* 0x000fe200078e020d */
[----:B------:R-:W-:-:S05]  /*3c00*/  F2FP.BF16.F32.PACK_AB R47, R19, R18 ;  /* 0x00000012132f723e */ /* 0x000fca00000010ff */
[----:B------:R2:W-:Y:S01]  /*3c10*/  STS.128 [R36], R44 ;  /* 0x0000002c24007388 */ /* 0x0005e20000000c00 */
        /* <DEDUP_REMOVED lines=11> */
[----:B------:R-:W-:Y:S02]  /*3cd0*/  F2FP.BF16.F32.PACK_AB R12, R13, R12 ;  /* 0x0000000c0d0c723e */ /* 0x000fe400000010ff */
[----:B------:R-:W-:Y:S02]  /*3ce0*/  F2FP.BF16.F32.PACK_AB R13, R15, R14 ;  /* 0x0000000e0f0d723e */ /* 0x000fe400000010ff */
[----:B------:R-:W-:Y:S01]  /*3cf0*/  F2FP.BF16.F32.PACK_AB R14, R17, R16 ;  /* 0x00000010110e723e */ /* 0x000fe200000010ff */
[----:B------:R-:W-:Y:S01]  /*3d00*/  IMAD R17, R25, 0x10, R38 ;  /* 0x0000001019117824 */ /* 0x000fe200078e0226 */
[----:B------:R-:W-:-:S03]  /*3d10*/  F2FP.BF16.F32.PACK_AB R15, R19, R18 ;  /* 0x00000012130f723e */ /* 0x000fc600000010ff */
[----:B------:R-:W-:-:S05]  /*3d20*/  IMAD.IADD R38, R0, 0x1, R17 ;  /* 0x0000000100267824 */ /* 0x000fca00078e0211 */
        /* <DEDUP_REMOVED lines=23> */
.L_x_50:
[----:B------:R-:W-:Y:S05]  /*3ea0*/  BSYNC.RECONVERGENT B0 ;  /* 0x0000000000007941 */ /* 0x000fea0003800200 */
.L_x_49:
[----:B------:R-:W-:-:S04]  /*3eb0*/  DEPBAR.LE SB0, 0x1 ;  /* 0x000080400000791a */ /* 0x000fc80000000000 */
.L_x_48:
[----:B------:R-:W-:Y:S06]  /*3ec0*/  BAR.SYNC.DEFER_BLOCKING 0x8, 0x80 ;  /* 0x0202000000007b1d */ /* 0x000fec0000010000 */
[----:B--2---:R-:W1:Y:S01]  /*3ed0*/  LDTM.x8 R12, tmem[UR7+0x60] ;  /* 0x00006007000c79ee */ /* 0x004e6200081c0000 */
[----:B------:R-:W-:Y:S01]  /*3ee0*/  NOP ;  /* 0x0000000000007918 */ /* 0x000fe20000000000 */
[----:B-1----:R-:W1:Y:S01]  /*3ef0*/  LDTM.x8 R4, tmem[UR7+0x68] ;  /* 0x00006807000479ee */ /* 0x002e6200081c0000 */
[----:B------:R-:W-:Y:S02]  /*3f00*/  F2FP.BF16.F32.PACK_AB R44, R13, R12 ;  /* 0x0000000c0d2c723e */ /* 0x000fe400000010ff */
[----:B------:R-:W-:-:S02]  /*3f10*/  F2FP.BF16.F32.PACK_AB R45, R15, R14 ;  /* 0x0000000e0f2d723e */ /* 0x000fc400000010ff */
        /* <DEDUP_REMOVED lines=39> */
.L_x_53:
[----:B------:R-:W-:Y:S05]  /*4190*/  BSYNC.RECONVERGENT B0 ;  /* 0x0000000000007941 */ /* 0x000fea0003800200 */
.L_x_52:
[----:B------:R-:W-:-:S04]  /*41a0*/  DEPBAR.LE SB0, 0x1 ;  /* 0x000080400000791a */ /* 0x000fc80000000000 */
.L_x_51:
        /* <DEDUP_REMOVED lines=45> */
.L_x_56:
[----:B------:R-:W-:Y:S05]  /*4480*/  BSYNC.RECONVERGENT B0 ;  /* 0x0000000000007941 */ /* 0x000fea0003800200 */
.L_x_55:
[----:B------:R-:W-:-:S04]  /*4490*/  DEPBAR.LE SB0, 0x1 ;  /* 0x000080400000791a */ /* 0x000fc80000000000 */
.L_x_54:
        /* <DEDUP_REMOVED lines=45> */
.L_x_59:
[----:B------:R-:W-:Y:S05]  /*4770*/  BSYNC.RECONVERGENT B0 ;  /* 0x0000000000007941 */ /* 0x000fea0003800200 */
.L_x_58:
[----:B------:R-:W-:-:S04]  /*4780*/  DEPBAR.LE SB0, 0x1 ;  /* 0x000080400000791a */ /* 0x000fc80000000000 */
.L_x_57:
[----:B------:R-:W-:Y:S01]  /*4790*/  BAR.SYNC.DEFER_BLOCKING 0x8, 0x80 ;  /* 0x0202000000007b1d */ /* 0x000fe20000010000 */
[----:B------:R-:W-:-:S05]  /*47a0*/  VIADD R2, R2, 0x31870 ;  /* 0x0003187002027836 */ /* 0x000fca0000000000 */
[----:B------:R-:W-:Y:S01]  /*47b0*/  PRMT R2, RZ, 0x654, R2 ;  /* 0x00000654ff027816 */ /* 0x000fe20000000002 */
[----:B--2---:R-:W1:Y:S01]  /*47c0*/  LDTM.x8 R12, tmem[UR7+0xc0] ;  /* 0x0000c007000c79ee */ /* 0x004e6200081c0000 */
        /* <DEDUP_REMOVED lines=27> */
[----:B------:R-:W-:Y:S01]  /*4980*/  NOP ;  /* 0x0000000000007918 */ /* 0x000fe20000000000 */
[----:B------:R2:W-:Y:S01]  /*4990*/  SYNCS.ARRIVE.TRANS64.RED.A1T0 RZ, [R2+URZ], RZ ;  /* 0x000000ff02ff79a7 */ /* 0x0005e200081004ff */
        /* <DEDUP_REMOVED lines=16> */
.L_x_61:
[----:B------:R-:W-:Y:S05]  /*4aa0*/  BSYNC.RECONVERGENT B0 ;  /* 0x0000000000007941 */ /* 0x000fea0003800200 */
.L_x_60:
[----:B------:R-:W-:Y:S02]  /*4ab0*/  IADD3 R23, PT, PT, R23, 0x98, RZ ;  /* 0x0000009817177810 */ /* 0x000fe40007ffe0ff */
[----:B------:R-:W-:Y:S01]  /*4ac0*/  IADD3 R29, PT, PT, R29, 0x98, RZ ;  /* 0x000000981d1d7810 */ /* 0x000fe20007ffe0ff */
[----:B------:R-:W-:Y:S06]  /*4ad0*/  @P0 BRA `(.L_x_62) ;  /* 0xffffffe400800947 */ /* 0x000fec000383ffff */
.L_x_39:
[----:B------:R-:W-:-:S13]  /*4ae0*/  ISETP.NE.AND P0, PT, R3, 0x3, PT ;  /* 0x000000030300780c */ /* 0x000fda0003f05270 */
[----:B------:R-:W-:Y:S05]  /*4af0*/  @P0 EXIT ;  /* 0x000000000000094d */ /* 0x000fea0003800000 */
[----:B------:R-:W-:Y:S05]  /*4b00*/  WARPSYNC.ALL ;  /* 0x0000000000007948 */ /* 0x000fea0003800000 */
[----:B------:R-:W-:Y:S01]  /*4b10*/  NOP ;  /* 0x0000000000007918 */ /* 0x000fe20000000000 */
[----:B------:R-:W1:Y:S01]  /*4b20*/  S2UR UR5, SR_CgaCtaId ;  /* 0x00000000000579c3 */ /* 0x000e620000008800 */
[----:B------:R-:W-:Y:S02]  /*4b30*/  UMOV UR4, 0x50 ;  /* 0x0000005000047882 */ /* 0x000fe40000000000 */
[----:B-1----:R-:W-:-:S09]  /*4b40*/  ULEA UR5, UR5, UR4, 0x18 ;  /* 0x0000000405057291 */ /* 0x002fd2000f8ec0ff */
[----:B--2---:R-:W1:Y:S02]  /*4b50*/  LDS R2, [UR5] ;  /* 0x00000005ff027984 */ /* 0x004e640008000800 */
[----:B-1----:R-:W-:-:S04]  /*4b60*/  LOP3.LUT R0, R2, 0xffff, RZ, 0xc0, !PT ;  /* 0x0000ffff02007812 */ /* 0x002fc800078ec0ff */
[----:B------:R-:W-:-:S13]  /*4b70*/  ISETP.NE.AND P0, PT, R0, 0xffff, PT ;  /* 0x0000ffff0000780c */ /* 0x000fda0003f05270 */
[----:B------:R-:W-:Y:S05]  /*4b80*/  @P0 BRA `(.L_x_63) ;  /* 0x0000000000480947 */ /* 0x000fea0003800000 */
[----:B------:R-:W-:-:S04]  /*4b90*/  SHF.R.U32.HI R0, RZ, 0x10, R2 ;  /* 0x00000010ff007819 */ /* 0x000fc80000011602 */
[----:B------:R-:W-:-:S04]  /*4ba0*/  LOP3.LUT R0, R0, 0x1, RZ, 0xc0, !PT ;  /* 0x0000000100007812 */ /* 0x000fc800078ec0ff */
[----:B------:R-:W-:-:S13]  /*4bb0*/  ISETP.NE.AND P0, PT, R0, 0x1, PT ;  /* 0x000000010000780c */ /* 0x000fda0003f05270 */
[----:B------:R-:W-:Y:S05]  /*4bc0*/  @P0 BRA `(.L_x_64) ;  /* 0x00000000002c0947 */ /* 0x000fea0003800000 */
[----:B------:R-:W1:Y:S01]  /*4bd0*/  S2R R0, SR_LANEID ;  /* 0x0000000000007919 */ /* 0x000e620000000000 */
[----:B------:R-:W-:Y:S01]  /*4be0*/  IMAD.MOV.U32 R2, RZ, RZ, -0x20000 ;  /* 0xfffe0000ff027424 */ /* 0x000fe200078e00ff */
[----:B------:R-:W-:Y:S02]  /*4bf0*/  VOTEU.ANY UR6, UPT, PT ;  /* 0x0000000000067886 */ /* 0x000fe400038e0100 */
[----:B------:R-:W-:Y:S01]  /*4c00*/  UFLO.U32 UR6, UR6 ;  /* 0x00000006000672bd */ /* 0x000fe200080e0000 */
[----:B------:R-:W2:Y:S05]  /*4c10*/  REDUX UR4, R2 ;  /* 0x00000000020473c4 */ /* 0x000eaa0000000000 */
[----:B-1----:R-:W-:-:S02]  /*4c20*/  ISETP.EQ.U32.AND P0, PT, R0, UR6, PT ;  /* 0x0000000600007c0c */ /* 0x002fc4000bf02070 */
[----:B--2---:R-:W-:Y:S01]  /*4c30*/  MOV R0, UR4 ;  /* 0x0000000400007c02 */ /* 0x004fe20008000f00 */
[----:B------:R-:W-:-:S05]  /*4c40*/  UMOV UR4, 0xfffe0000 ;  /* 0xfffe000000047882 */ /* 0x000fca0000000000 */
[----:B------:R1:W-:Y:S05]  /*4c50*/  UTCATOMSWS.AND URZ, UR4 ;  /* 0x0000000400ff79e3 */ /* 0x0003ea0008000000 */
[----:B------:R1:W-:Y:S01]  /*4c60*/  @P0 ATOMS.AND RZ, [UR5], R0 ;  /* 0x00000000ffff098c */ /* 0x0003e2000a800005 */
[----:B------:R-:W-:Y:S05]  /*4c70*/  BRA `(.L_x_65) ;  /* 0x0000000000147947 */ /* 0x000fea0003800000 */
.L_x_64:
[----:B------:R-:W-:Y:S02]  /*4c80*/  MOV R2, 0x4ca0 ;  /* 0x00004ca000027802 */ /* 0x000fe40000000f00 */
[----:B------:R-:W-:Y:S05]  /*4c90*/  CALL.REL.NOINC `($__internal_0_$__cuda_sm10x_tcgen05_guardrail_trap_col_being_dealloced_not_returned_by_alloc) ;  /* 0x0000000400ec7944 */ /* 0x000fea0003c00000 */
[----:B------:R-:W-:Y:S05]  /*4ca0*/  BRA `(.L_x_65) ;  /* 0x0000000000087947 */ /* 0x000fea0003800000 */
.L_x_63:
[----:B------:R-:W-:Y:S02]  /*4cb0*/  MOV R2, 0x4cd0 ;  /* 0x00004cd000027802 */ /* 0x000fe40000000f00 */
[----:B------:R-:W-:Y:S05]  /*4cc0*/  CALL.REL.NOINC `($__internal_2_$__cuda_sm10x_tcgen05_guardrail_trap_unallocated_columns_being_dealloced) ;  /* 0x0000000400f87944 */ /* 0x000fea0003c00000 */
.L_x_65:
[----:B------:R-:W-:Y:S01]  /*4cd0*/  NOP ;  /* 0x0000000000007918 */ /* 0x000fe20000000000 */
[----:B-1----:R-:W-:Y:S05]  /*4ce0*/  EXIT ;  /* 0x000000000000794d */ /* 0x002fea0003800000 */
.L_x_14:
[----:B------:R-:W-:-:S07]  /*4cf0*/  MOV R4, R5 ;  /* 0x0000000500047202 */ /* 0x000fce0000000f00 */
.L_x_66:
[----:B-1----:R1:W2:Y:S02]  /*4d00*/  SYNCS.PHASECHK.TRANS64.TRYWAIT P0, [R2+URZ+0x31800], R5 ;  /* 0x03180005020075a7 */ /* 0x0022a400080011ff */
[----:B--2---:R-:W-:Y:S05]  /*4d10*/  @!P0 NANOSLEEP.SYNCS 0x989680 ;  /* 0x009896800000895d */ /* 0x004fea0003900000 */
[----:B------:R-:W2:Y:S02]  /*4d20*/  @!P0 SYNCS.PHASECHK.TRANS64 P0, [R2+URZ+0x31800], R5 ;  /* 0x03180005020085a7 */ /* 0x000ea400080010ff */
[----:B--2---:R-:W-:Y:S05]  /*4d30*/  @!P0 BRA `(.L_x_66) ;  /* 0xfffffffc00f08947 */ /* 0x004fea000383ffff */
[----:B------:R-:W-:Y:S05]  /*4d40*/  BRA `(.L_x_67) ;  /* 0xffffffbc00407947 */ /* 0x000fea000383ffff */
.L_x_18:
[----:B------:R-:W-:Y:S02]  /*4d50*/  MOV R10, UR10 ;  /* 0x0000000a000a7c02 */ /* 0x000fe40008000f00 */
[----:B------:R-:W-:Y:S02]  /*4d60*/  MOV R11, UR10 ;  /* 0x0000000a000b7c02 */ /* 0x000fe40008000f00 */
[----:B------:R-:W-:-:S07]  /*4d70*/  MOV R0, UR9 ;  /* 0x0000000900007c02 */ /* 0x000fce0008000f00 */
.L_x_68:
[----:B-1----:R1:W2:Y:S02]  /*4d80*/  SYNCS.PHASECHK.TRANS64.TRYWAIT P0, [R0+URZ+0x31870], R11 ;  /* 0x0318700b000075a7 */ /* 0x0022a400080011ff */
[----:B--2---:R-:W-:Y:S05]  /*4d90*/  @!P0 NANOSLEEP.SYNCS 0x989680 ;  /* 0x009896800000895d */ /* 0x004fea0003900000 */
[----:B------:R-:W2:Y:S02]  /*4da0*/  @!P0 SYNCS.PHASECHK.TRANS64 P0, [R0+URZ+0x31870], R11 ;  /* 0x0318700b000085a7 */ /* 0x000ea400080010ff */
[----:B--2---:R-:W-:Y:S05]  /*4db0*/  @!P0 BRA `(.L_x_68) ;  /* 0xfffffffc00f08947 */ /* 0x004fea000383ffff */
[----:B------:R-:W-:Y:S05]  /*4dc0*/  BRA `(.L_x_69) ;  /* 0xffffffc000d47947 */ /* 0x000fea000383ffff */
.L_x_19:
[----:B------:R-:W-:Y:S02]  /*4dd0*/  MOV R2, UR13 ;  /* 0x0000000d00027c02 */ /* 0x000fe40008000f00 */
[----:B------:R-:W-:Y:S07]  /*4de0*/  MOV R10, R11 ;  /* 0x0000000b000a7202 */ /* 0x000fee0000000f00 */
.L_x_70:
[----:B-1----:R1:W2:Y:S02]  /*4df0*/  SYNCS.PHASECHK.TRANS64.TRYWAIT P0, [R2+URZ+0x31840], R11 ;  /* 0x0318400b020075a7 */ /* 0x0022a400080011ff */
[----:B--2---:R-:W-:Y:S05]  /*4e00*/  @!P0 NANOSLEEP.SYNCS 0x989680 ;  /* 0x009896800000895d */ /* 0x004fea0003900000 */
[----:B------:R-:W2:Y:S02]  /*4e10*/  @!P0 SYNCS.PHASECHK.TRANS64 P0, [R2+URZ+0x31840], R11 ;  /* 0x0318400b020085a7 */ /* 0x000ea400080010ff */
[----:B--2---:R-:W-:Y:S05]  /*4e20*/  @!P0 BRA `(.L_x_70) ;  /* 0xfffffffc00f08947 */ /* 0x004fea000383ffff */
[----:B------:R-:W-:Y:S05]  /*4e30*/  BRA `(.L_x_71) ;  /* 0xffffffc000e07947 */ /* 0x000fea000383ffff */
.L_x_21:
[----:B------:R-:W-:Y:S02]  /*4e40*/  MOV R0, UR9 ;  /* 0x0000000900007c02 */ /* 0x000fe40008000f00 */
[----:B------:R-:W-:Y:S07]  /*4e50*/  MOV R12, R13 ;  /* 0x0000000d000c7202 */ /* 0x000fee0000000f00 */
.L_x_72:
[----:B-1----:R1:W2:Y:S02]  /*4e60*/  SYNCS.PHASECHK.TRANS64.TRYWAIT P0, [R0+URZ+0x31840], R13 ;  /* 0x0318400d000075a7 */ /* 0x0022a400080011ff */
[----:B--2---:R-:W-:Y:S05]  /*4e70*/  @!P0 NANOSLEEP.SYNCS 0x989680 ;  /* 0x009896800000895d */ /* 0x004fea0003900000 */
[----:B------:R-:W2:Y:S02]  /*4e80*/  @!P0 SYNCS.PHASECHK.TRANS64 P0, [R0+URZ+0x31840], R13 ;  /* 0x0318400d000085a7 */ /* 0x000ea400080010ff */
[----:B--2---:R-:W-:Y:S05]  /*4e90*/  @!P0 BRA `(.L_x_72) ;  /* 0xfffffffc00f08947 */ /* 0x004fea000383ffff */
[----:B------:R-:W-:Y:S05]  /*4ea0*/  BRA `(.L_x_73) ;  /* 0xffffffc400b87947 */ /* 0x000fea000383ffff */
.L_x_25:
[-C--:B------:R-:W-:Y:S02]  /*4eb0*/  MOV R14, R3.reuse ;  /* 0x00000003000e7202 */ /* 0x080fe40000000f00 */
[----:B------:R-:W-:-:S07]  /*4ec0*/  MOV R15, R3 ;  /* 0x00000003000f7202 */ /* 0x000fce0000000f00 */
.L_x_74:
[----:B-1----:R1:W2:Y:S02]  /*4ed0*/  SYNCS.PHASECHK.TRANS64.TRYWAIT P0, [R0+URZ+0x31820], R15 ;  /* 0x0318200f000075a7 */ /* 0x0022a400080011ff */
[----:B--2---:R-:W-:Y:S05]  /*4ee0*/  @!P0 NANOSLEEP.SYNCS 0x989680 ;  /* 0x009896800000895d */ /* 0x004fea0003900000 */
[----:B------:R-:W2:Y:S02]  /*4ef0*/  @!P0 SYNCS.PHASECHK.TRANS64 P0, [R0+URZ+0x31820], R15 ;  /* 0x0318200f000085a7 */ /* 0x000ea400080010ff */
[----:B--2---:R-:W-:Y:S05]  /*4f00*/  @!P0 BRA `(.L_x_74) ;  /* 0xfffffffc00f08947 */ /* 0x004fea000383ffff */
[----:B------:R-:W-:Y:S05]  /*4f10*/  BRA `(.L_x_75) ;  /* 0xffffffcc00687947 */ /* 0x000fea000383ffff */
.L_x_26:
[-C--:B------:R-:W-:Y:S02]  /*4f20*/  MOV R14, R3.reuse ;  /* 0x00000003000e7202 */ /* 0x080fe40000000f00 */
[----:B-1----:R-:W-:-:S07]  /*4f30*/  MOV R15, R3 ;  /* 0x00000003000f7202 */ /* 0x002fce0000000f00 */
.L_x_76:
[----:B-1----:R1:W2:Y:S02]  /*4f40*/  SYNCS.PHASECHK.TRANS64.TRYWAIT P0, [R0+URZ+0x31828], R15 ;  /* 0x0318280f000075a7 */ /* 0x0022a400080011ff */
[----:B--2---:R-:W-:Y:S05]  /*4f50*/  @!P0 NANOSLEEP.SYNCS 0x989680 ;  /* 0x009896800000895d */ /* 0x004fea0003900000 */
[----:B------:R-:W2:Y:S02]  /*4f60*/  @!P0 SYNCS.PHASECHK.TRANS64 P0, [R0+URZ+0x31828], R15 ;  /* 0x0318280f000085a7 */ /* 0x000ea400080010ff */
[----:B--2---:R-:W-:Y:S05]  /*4f70*/  @!P0 BRA `(.L_x_76) ;  /* 0xfffffffc00f08947 */ /* 0x004fea000383ffff */
[----:B------:R-:W-:Y:S05]  /*4f80*/  BRA `(.L_x_77) ;  /* 0xffffffcc00e07947 */ /* 0x000fea000383ffff */
.L_x_27:
[-C--:B------:R-:W-:Y:S02]  /*4f90*/  MOV R14, R3.reuse ;  /* 0x00000003000e7202 */ /* 0x080fe40000000f00 */
[----:B-1----:R-:W-:-:S07]  /*4fa0*/  MOV R15, R3 ;  /* 0x00000003000f7202 */ /* 0x002fce0000000f00 */
.L_x_78:
[----:B-1----:R1:W2:Y:S02]  /*4fb0*/  SYNCS.PHASECHK.TRANS64.TRYWAIT P0, [R0+URZ+0x31830], R15 ;  /* 0x0318300f000075a7 */ /* 0x0022a400080011ff */
[----:B--2---:R-:W-:Y:S05]  /*4fc0*/  @!P0 NANOSLEEP.SYNCS 0x989680 ;  /* 0x009896800000895d */ /* 0x004fea0003900000 */
[----:B------:R-:W2:Y:S02]  /*4fd0*/  @!P0 SYNCS.PHASECHK.TRANS64 P0, [R0+URZ+0x31830], R15 ;  /* 0x0318300f000085a7 */ /* 0x000ea400080010ff */
[----:B--2---:R-:W-:Y:S05]  /*4fe0*/  @!P0 BRA `(.L_x_78) ;  /* 0xfffffffc00f08947 */ /* 0x004fea000383ffff */
[----:B------:R-:W-:Y:S05]  /*4ff0*/  BRA `(.L_x_79) ;  /* 0xffffffd000207947 */ /* 0x000fea000383ffff */
.L_x_28:
[-C--:B------:R-:W-:Y:S02]  /*5000*/  MOV R38, R3.reuse ;  /* 0x0000000300267202 */ /* 0x080fe40000000f00 */
[----:B------:R-:W-:-:S07]  /*5010*/  MOV R39, R3 ;  /* 0x0000000300277202 */ /* 0x000fce0000000f00 */
.L_x_80:
[----:B-1----:R1:W2:Y:S02]  /*5020*/  SYNCS.PHASECHK.TRANS64.TRYWAIT P0, [R0+URZ+0x31838], R39 ;  /* 0x03183827000075a7 */ /* 0x0022a400080011ff */
[----:B--2---:R-:W-:Y:S05]  /*5030*/  @!P0 NANOSLEEP.SYNCS 0x989680 ;  /* 0x009896800000895d */ /* 0x004fea0003900000 */
[----:B------:R-:W2:Y:S02]  /*5040*/  @!P0 SYNCS.PHASECHK.TRANS64 P0, [R0+URZ+0x31838], R39 ;  /* 0x03183827000085a7 */ /* 0x000ea400080010ff */
[----:B--2---:R-:W-:Y:S05]  /*5050*/  @!P0 BRA `(.L_x_80) ;  /* 0xfffffffc00f08947 */ /* 0x004fea000383ffff */
[----:B------:R-:W-:Y:S05]  /*5060*/  BRA `(.L_x_81) ;  /* 0xffffffd0005c7947 */ /* 0x000fea000383ffff */
.L_x_29:
[-C--:B------:R-:W-:Y:S02]  /*5070*/  MOV R38, R27.reuse ;  /* 0x0000001b00267202 */ /* 0x080fe40000000f00 */
[----:B-1----:R-:W-:-:S07]  /*5080*/  MOV R39, R27 ;  /* 0x0000001b00277202 */ /* 0x002fce0000000f00 */
.L_x_82:
[----:B-1----:R1:W2:Y:S02]  /*5090*/  SYNCS.PHASECHK.TRANS64.TRYWAIT P0, [R0+URZ+0x31820], R39 ;  /* 0x03182027000075a7 */ /* 0x0022a400080011ff */
[----:B--2---:R-:W-:Y:S05]  /*50a0*/  @!P0 NANOSLEEP.SYNCS 0x989680 ;  /* 0x009896800000895d */ /* 0x004fea0003900000 */
[----:B------:R-:W2:Y:S02]  /*50b0*/  @!P0 SYNCS.PHASECHK.TRANS64 P0, [R0+URZ+0x31820], R39 ;  /* 0x03182027000085a7 */ /* 0x000ea400080010ff */
[----:B--2---:R-:W-:Y:S05]  /*50c0*/  @!P0 BRA `(.L_x_82) ;  /* 0xfffffffc00f08947 */ /* 0x004fea000383ffff */
[----:B------:R-:W-:Y:S05]  /*50d0*/  BRA `(.L_x_83) ;  /* 0xffffffd000947947 */ /* 0x000fea000383ffff */
.L_x_30:
[-C--:B------:R-:W-:Y:S02]  /*50e0*/  MOV R38, R27.reuse ;  /* 0x0000001b00267202 */ /* 0x080fe40000000f00 */
[----:B-1----:R-:W-:-:S07]  /*50f0*/  MOV R39, R27 ;  /* 0x0000001b00277202 */ /* 0x002fce0000000f00 */
.L_x_84:
[----:B-1----:R1:W2:Y:S02]  /*5100*/  SYNCS.PHASECHK.TRANS64.TRYWAIT P0, [R0+URZ+0x31828], R39 ;  /* 0x03182827000075a7 */ /* 0x0022a400080011ff */
[----:B--2---:R-:W-:Y:S05]  /*5110*/  @!P0 NANOSLEEP.SYNCS 0x989680 ;  /* 0x009896800000895d */ /* 0x004fea0003900000 */
[----:B------:R-:W2:Y:S02]  /*5120*/  @!P0 SYNCS.PHASECHK.TRANS64 P0, [R0+URZ+0x31828], R39 ;  /* 0x03182827000085a7 */ /* 0x000ea400080010ff */
[----:B--2---:R-:W-:Y:S05]  /*5130*/  @!P0 BRA `(.L_x_84) ;  /* 0xfffffffc00f08947 */ /* 0x004fea000383ffff */
[----:B------:R-:W-:Y:S05]  /*5140*/  BRA `(.L_x_85) ;  /* 0xffffffd000fc7947 */ /* 0x000fea000383ffff */
.L_x_31:
[-C--:B------:R-:W-:Y:S02]  /*5150*/  MOV R38, R27.reuse ;  /* 0x0000001b00267202 */ /* 0x080fe40000000f00 */
[----:B-1----:R-:W-:-:S07]  /*5160*/  MOV R39, R27 ;  /* 0x0000001b00277202 */ /* 0x002fce0000000f00 */
.L_x_86:
[----:B-1----:R1:W2:Y:S02]  /*5170*/  SYNCS.PHASECHK.TRANS64.TRYWAIT P0, [R0+URZ+0x31830], R39 ;  /* 0x03183027000075a7 */ /* 0x0022a400080011ff */
[----:B--2---:R-:W-:Y:S05]  /*5180*/  @!P0 NANOSLEEP.SYNCS 0x989680 ;  /* 0x009896800000895d */ /* 0x004fea0003900000 */
[----:B------:R-:W2:Y:S02]  /*5190*/  @!P0 SYNCS.PHASECHK.TRANS64 P0, [R0+URZ+0x31830], R39 ;  /* 0x03183027000085a7 */ /* 0x000ea400080010ff */
[----:B--2---:R-:W-:Y:S05]  /*51a0*/  @!P0 BRA `(.L_x_86) ;  /* 0xfffffffc00f08947 */ /* 0x004fea000383ffff */
[----:B------:R-:W-:Y:S05]  /*51b0*/  BRA `(.L_x_87) ;  /* 0xffffffd4002c7947 */ /* 0x000fea000383ffff */
.L_x_32:
[-C--:B------:R-:W-:Y:S02]  /*51c0*/  MOV R38, R27.reuse ;  /* 0x0000001b00267202 */ /* 0x080fe40000000f00 */
[----:B-1----:R-:W-:-:S07]  /*51d0*/  MOV R39, R27 ;  /* 0x0000001b00277202 */ /* 0x002fce0000000f00 */
.L_x_88:
[----:B-1----:R1:W2:Y:S02]  /*51e0*/  SYNCS.PHASECHK.TRANS64.TRYWAIT P0, [R0+URZ+0x31838], R39 ;  /* 0x03183827000075a7 */ /* 0x0022a400080011ff */
[----:B--2---:R-:W-:Y:S05]  /*51f0*/  @!P0 NANOSLEEP.SYNCS 0x989680 ;  /* 0x009896800000895d */ /* 0x004fea0003900000 */
[----:B------:R-:W2:Y:S02]  /*5200*/  @!P0 SYNCS.PHASECHK.TRANS64 P0, [R0+URZ+0x31838], R39 ;  /* 0x03183827000085a7 */ /* 0x000ea400080010ff */
[----:B--2---:R-:W-:Y:S05]  /*5210*/  @!P0 BRA `(.L_x_88) ;  /* 0xfffffffc00f08947 */ /* 0x004fea000383ffff */
[----:B------:R-:W-:Y:S05]  /*5220*/  BRA `(.L_x_89) ;  /* 0xffffffd4005c7947 */ /* 0x000fea000383ffff */
.L_x_33:
[-C--:B------:R-:W-:Y:S02]  /*5230*/  MOV R38, R3.reuse ;  /* 0x0000000300267202 */ /* 0x080fe40000000f00 */
[----:B-1----:R-:W-:-:S07]  /*5240*/  MOV R39, R3 ;  /* 0x0000000300277202 */ /* 0x002fce0000000f00 */
.L_x_90:
[----:B-1----:R1:W2:Y:S02]  /*5250*/  SYNCS.PHASECHK.TRANS64.TRYWAIT P0, [R0+URZ+0x31820], R39 ;  /* 0x03182027000075a7 */ /* 0x0022a400080011ff */
[----:B--2---:R-:W-:Y:S05]  /*5260*/  @!P0 NANOSLEEP.SYNCS 0x989680 ;  /* 0x009896800000895d */ /* 0x004fea0003900000 */
[----:B------:R-:W2:Y:S02]  /*5270*/  @!P0 SYNCS.PHASECHK.TRANS64 P0, [R0+URZ+0x31820], R39 ;  /* 0x03182027000085a7 */ /* 0x000ea400080010ff */
[----:B--2---:R-:W-:Y:S05]  /*5280*/  @!P0 BRA `(.L_x_90) ;  /* 0xfffffffc00f08947 */ /* 0x004fea000383ffff */
[----:B------:R-:W-:Y:S05]  /*5290*/  BRA `(.L_x_91) ;  /* 0xffffffd4008c7947 */ /* 0x000fea000383ffff */
.L_x_34:
[-C--:B------:R-:W-:Y:S02]  /*52a0*/  MOV R6, R3.reuse ;  /* 0x0000000300067202 */ /* 0x080fe40000000f00 */
[----:B------:R-:W-:-:S07]  /*52b0*/  MOV R7, R3 ;  /* 0x0000000300077202 */ /* 0x000fce0000000f00 */
.L_x_92:
[----:B--2---:R2:W3:Y:S02]  /*52c0*/  SYNCS.PHASECHK.TRANS64.TRYWAIT P0, [R0+URZ+0x31828], R7 ;  /* 0x03182807000075a7 */ /* 0x0044e400080011ff */
[----:B---3--:R-:W-:Y:S05]  /*52d0*/  @!P0 NANOSLEEP.SYNCS 0x989680 ;  /* 0x009896800000895d */ /* 0x008fea0003900000 */
[----:B------:R-:W3:Y:S02]  /*52e0*/  @!P0 SYNCS.PHASECHK.TRANS64 P0, [R0+URZ+0x31828], R7 ;  /* 0x03182807000085a7 */ /* 0x000ee400080010ff */
[----:B---3--:R-:W-:Y:S05]  /*52f0*/  @!P0 BRA `(.L_x_92) ;  /* 0xfffffffc00f08947 */ /* 0x008fea000383ffff */
[----:B------:R-:W-:Y:S05]  /*5300*/  BRA `(.L_x_93) ;  /* 0xffffffd400f47947 */ /* 0x000fea000383ffff */
.L_x_35:
[-C--:B------:R-:W-:Y:S02]  /*5310*/  MOV R6, R3.reuse ;  /* 0x0000000300067202 */ /* 0x080fe40000000f00 */
[----:B--2---:R-:W-:-:S07]  /*5320*/  MOV R7, R3 ;  /* 0x0000000300077202 */ /* 0x004fce0000000f00 */
.L_x_94:
[----:B--2---:R2:W3:Y:S02]  /*5330*/  SYNCS.PHASECHK.TRANS64.TRYWAIT P0, [R0+URZ+0x31830], R7 ;  /* 0x03183007000075a7 */ /* 0x0044e400080011ff */
[----:B---3--:R-:W-:Y:S05]  /*5340*/  @!P0 NANOSLEEP.SYNCS 0x989680 ;  /* 0x009896800000895d */ /* 0x008fea0003900000 */
[----:B------:R-:W3:Y:S02]  /*5350*/  @!P0 SYNCS.PHASECHK.TRANS64 P0, [R0+URZ+0x31830], R7 ;  /* 0x03183007000085a7 */ /* 0x000ee400080010ff */
[----:B---3--:R-:W-:Y:S05]  /*5360*/  @!P0 BRA `(.L_x_94) ;  /* 0xfffffffc00f08947 */ /* 0x008fea000383ffff */
[----:B------:R-:W-:Y:S05]  /*5370*/  BRA `(.L_x_95) ;  /* 0xffffffd800247947 */ /* 0x000fea000383ffff */
.L_x_36:
[-C--:B------:R-:W-:Y:S02]  /*5380*/  MOV R6, R3.reuse ;  /* 0x0000000300067202 */ /* 0x080fe40000000f00 */
[----:B--2---:R-:W-:-:S07]  /*5390*/  MOV R7, R3 ;  /* 0x0000000300077202 */ /* 0x004fce0000000f00 */
.L_x_96:
[----:B--2---:R2:W3:Y:S02]  /*53a0*/  SYNCS.PHASECHK.TRANS64.TRYWAIT P0, [R0+URZ+0x31838], R7 ;  /* 0x03183807000075a7 */ /* 0x0044e400080011ff */
[----:B---3--:R-:W-:Y:S05]  /*53b0*/  @!P0 NANOSLEEP.SYNCS 0x989680 ;  /* 0x009896800000895d */ /* 0x008fea0003900000 */
[----:B------:R-:W3:Y:S02]  /*53c0*/  @!P0 SYNCS.PHASECHK.TRANS64 P0, [R0+URZ+0x31838], R7 ;  /* 0x03183807000085a7 */ /* 0x000ee400080010ff */
[----:B---3--:R-:W-:Y:S05]  /*53d0*/  @!P0 BRA `(.L_x_96) ;  /* 0xfffffffc00f08947 */ /* 0x008fea000383ffff */
[----:B------:R-:W-:Y:S05]  /*53e0*/  BRA `(.L_x_97) ;  /* 0xffffffd800547947 */ /* 0x000fea000383ffff */
.L_x_40:
[----:B------:R-:W-:-:S07]  /*53f0*/  MOV R4, R5 ;  /* 0x0000000500047202 */ /* 0x000fce0000000f00 */
.L_x_98:
[----:B-1----:R1:W2:Y:S02]  /*5400*/  SYNCS.PHASECHK.TRANS64.TRYWAIT P2, [R2+URZ+0x31860], R5 ;  /* 0x03186005020075a7 */ /* 0x0022a400080411ff */
[----:B--2---:R-:W-:Y:S05]  /*5410*/  @!P2 NANOSLEEP.SYNCS 0x989680 ;  /* 0x009896800000a95d */ /* 0x004fea0003900000 */
[----:B------:R-:W2:Y:S02]  /*5420*/  @!P2 SYNCS.PHASECHK.TRANS64 P2, [R2+URZ+0x31860], R5 ;  /* 0x031860050200a5a7 */ /* 0x000ea400080410ff */
[----:B--2---:R-:W-:Y:S05]  /*5430*/  @!P2 BRA `(.L_x_98) ;  /* 0xfffffffc00f0a947 */ /* 0x004fea000383ffff */
[----:B------:R-:W-:Y:S05]  /*5440*/  BRA `(.L_x_99) ;  /* 0xffffffdc00747947 */ /* 0x000fea000383ffff */
        .weak           $__internal_0_$__cuda_sm10x_tcgen05_guardrail_trap_col_being_dealloced_not_returned_by_alloc
        .type           $__internal_0_$__cuda_sm10x_tcgen05_guardrail_trap_col_being_dealloced_not_returned_by_alloc,@function
        .size           $__internal_0_$__cuda_sm10x_tcgen05_guardrail_trap_col_being_dealloced_not_returned_by_alloc,($__internal_1_$__cuda_sm10x_tcgen05_guardrail_trap_phase_invalid_during_alloc - $__internal_0_$__cuda_sm10x_tcgen05_guardrail_trap_col_being_dealloced_not_returned_by_alloc)
$__internal_0_$__cuda_sm10x_tcgen05_guardrail_trap_col_being_dealloced_not_returned_by_alloc:
[----:B------:R-:W-:Y:S05]  /*5450*/  BPT.TRAP 0x1 ;  /* 0x000000040000795c */ /* 0x000fea0000300000 */
[----:B------:R-:W-:-:S04]  /*5460*/  HFMA2 R3, -RZ, RZ, 0, 0 ;  /* 0x00000000ff037431 */ /* 0x000fc800000001ff */
[----:B------:R-:W-:Y:S05]  /*5470*/  RET.REL.NODEC R2 `(_ZN9deep_gemm24sm100_fp8_gemm_1d1d_implILN4cute4UMMA5MajorE0ELS3_0ELj0ELj24576ELj1536ELj128ELj224ELj128ELj1ELj128ELj128ELj64ELj4ELj128ELj128ELj1ELb0ELj152ELNS_8GemmTypeE0ELb0EN7cutlass10bfloat16_tENS_16EpilogueIdentityEEEvPijjj14CUtensorMap_stS9_S9_S9_S9_) ;  /* 0xffffffa802e07950 */ /* 0x000fea0003c3ffff */
        .weak           $__internal_1_$__cuda_sm10x_tcgen05_guardrail_trap_phase_invalid_during_alloc
        .type           $__internal_1_$__cuda_sm10x_tcgen05_guardrail_trap_phase_invalid_during_alloc,@function
        .size           $__internal_1_$__cuda_sm10x_tcgen05_guardrail_trap_phase_invalid_during_alloc,($__internal_2_$__cuda_sm10x_tcgen05_guardrail_trap_unallocated_columns_being_dealloced - $__internal_1_$__cuda_sm10x_tcgen05_guardrail_trap_phase_invalid_during_alloc)
$__internal_1_$__cuda_sm10x_tcgen05_guardrail_trap_phase_invalid_during_alloc:
[----:B------:R-:W-:Y:S05]  /*5480*/  BPT.TRAP 0x1 ;  /* 0x000000040000795c */ /* 0x000fea0000300000 */
[----:B------:R-:W-:-:S04]  /*5490*/  MOV R5, 0x0 ;  /* 0x0000000000057802 */ /* 0x000fc80000000f00 */
[----:B------:R-:W-:Y:S05]  /*54a0*/  RET.REL.NODEC R4 `(_ZN9deep_gemm24sm100_fp8_gemm_1d1d_implILN4cute4UMMA5MajorE0ELS3_0ELj0ELj24576ELj1536ELj128ELj224ELj128ELj1ELj128ELj128ELj64ELj4ELj128ELj128ELj1ELb0ELj152ELNS_8GemmTypeE0ELb0EN7cutlass10bfloat16_tENS_16EpilogueIdentityEEEvPijjj14CUtensorMap_stS9_S9_S9_S9_) ;  /* 0xffffffa804d47950 */ /* 0x000fea0003c3ffff */
        .weak           $__internal_2_$__cuda_sm10x_tcgen05_guardrail_trap_unallocated_columns_being_dealloced
        .type           $__internal_2_$__cuda_sm10x_tcgen05_guardrail_trap_unallocated_columns_being_dealloced,@function
        .size           $__internal_2_$__cuda_sm10x_tcgen05_guardrail_trap_unallocated_columns_being_dealloced,($__internal_3_$__cuda_sm20_div_u16 - $__internal_2_$__cuda_sm10x_tcgen05_guardrail_trap_unallocated_columns_being_dealloced)
$__internal_2_$__cuda_sm10x_tcgen05_guardrail_trap_unallocated_columns_being_dealloced:
[----:B------:R-:W-:Y:S05]  /*54b0*/  BPT.TRAP 0x1 ;  /* 0x000000040000795c */ /* 0x000fea0000300000 */
[----:B------:R-:W-:-:S04]  /*54c0*/  HFMA2 R3, -RZ, RZ, 0, 0 ;  /* 0x00000000ff037431 */ /* 0x000fc800000001ff */
[----:B------:R-:W-:Y:S05]  /*54d0*/  RET.REL.NODEC R2 `(_ZN9deep_gemm24sm100_fp8_gemm_1d1d_implILN4cute4UMMA5MajorE0ELS3_0ELj0ELj24576ELj1536ELj128ELj224ELj128ELj1ELj128ELj128ELj64ELj4ELj128ELj128ELj1ELb0ELj152ELNS_8GemmTypeE0ELb0EN7cutlass10bfloat16_tENS_16EpilogueIdentityEEEvPijjj14CUtensorMap_stS9_S9_S9_S9_) ;  /* 0xffffffa802c87950 */ /* 0x000fea0003c3ffff */
        .weak           $__internal_3_$__cuda_sm20_div_u16
        .type           $__internal_3_$__cuda_sm20_div_u16,@function
        .size           $__internal_3_$__cuda_sm20_div_u16,(.L_x_104 - $__internal_3_$__cuda_sm20_div_u16)
$__internal_3_$__cuda_sm20_div_u16:
[----:B------:R-:W1:Y:S01]  /*54e0*/  I2F.U16 R12, R35 ;  /* 0x00000023000c7306 */ /* 0x000e620000101000 */
[----:B------:R-:W-:-:S07]  /*54f0*/  IMAD.MOV.U32 R7, RZ, RZ, 0x4b800000 ;  /* 0x4b800000ff077424 */ /* 0x000fce00078e00ff */
[----:B------:R-:W-:Y:S01]  /*5500*/  I2F.U16.RZ R11, R11 ;  /* 0x0000000b000b7306 */ /* 0x000fe2000010d000 */
[C---:B-1----:R-:W-:Y:S02]  /*5510*/  FSETP.GEU.AND P1, PT, |R12|.reuse, 1.175494350822287508e-38, PT ;  /* 0x008000000c00780b */ /* 0x042fe40003f2e200 */
[----:B------:R-:W-:Y:S02]  /*5520*/  FSETP.GT.AND P2, PT, |R12|, 8.50705917302346158658e+37, PT ;  /* 0x7e8000000c00780b */ /* 0x000fe40003f44200 */
[----:B------:R-:W-:Y:S02]  /*5530*/  FSEL R7, R7, 1, !P1 ;  /* 0x3f80000007077808 */ /* 0x000fe40004800000 */
[----:B------:R-:W-:Y:S02]  /*5540*/  ISETP.NE.U32.AND P1, PT, R35, RZ, PT ;  /* 0x000000ff2300720c */ /* 0x000fe40003f25070 */
[----:B------:R-:W-:-:S05]  /*5550*/  FSEL R7, R7, 0.25, !P2 ;  /* 0x3e80000007077808 */ /* 0x000fca0005000000 */
[----:B------:R-:W-:-:S06]  /*5560*/  FMUL R12, R12, R7 ;  /* 0x000000070c0c7220 */ /* 0x000fcc0000400000 */
[----:B------:R-:W1:Y:S02]  /*5570*/  MUFU.RCP R12, R12 ;  /* 0x0000000c000c7308 */ /* 0x000e640000001000 */
[----:B-1----:R-:W-:Y:S01]  /*5580*/  FMUL R14, R7, R12 ;  /* 0x0000000c070e7220 */ /* 0x002fe20000400000 */
[----:B------:R-:W-:-:S03]  /*5590*/  IMAD.MOV.U32 R7, RZ, RZ, 0x0 ;  /* 0x00000000ff077424 */ /* 0x000fc600078e00ff */
[----:B------:R-:W-:-:S04]  /*55a0*/  VIADD R14, R14, 0x2 ;  /* 0x000000020e0e7836 */ /* 0x000fc80000000000 */
[----:B------:R-:W-:-:S04]  /*55b0*/  FMUL.RZ R14, R11, R14 ;  /* 0x0000000e0b0e7220 */ /* 0x000fc8000040c000 */
[----:B------:R-:W1:Y:S02]  /*55c0*/  F2I.U32.TRUNC.NTZ R36, R14 ;  /* 0x0000000e00247305 */ /* 0x000e64000020f000 */
[----:B-1----:R-:W-:Y:S02]  /*55d0*/  LOP3.LUT R36, R36, 0xffff, RZ, 0xc0, !PT ;  /* 0x0000ffff24247812 */ /* 0x002fe400078ec0ff */
[----:B------:R-:W-:Y:S01]  /*55e0*/  @!P1 MOV R36, 0xffffffff ;  /* 0xffffffff00249802 */ /* 0x000fe20000000f00 */
[----:B------:R-:W-:Y:S06]  /*55f0*/  RET.REL.NODEC R6 `(_ZN9deep_gemm24sm100_fp8_gemm_1d1d_implILN4cute4UMMA5MajorE0ELS3_0ELj0ELj24576ELj1536ELj128ELj224ELj128ELj1ELj128ELj128ELj64ELj4ELj128ELj128ELj1ELb0ELj152ELNS_8GemmTypeE0ELb0EN7cutlass10bfloat16_tENS_16EpilogueIdentityEEEvPijjj14CUtensorMap_stS9_S9_S9_S9_) ;  /* 0xffffffa806807950 */ /* 0x000fec0003c3ffff */
.L_x_100:
[----:B------:R-:W-:-:S00]  /*5600*/  BRA `(.L_x_100) ;  /* 0xfffffffc00fc7947 */ /* 0x000fc0000383ffff */
[----:B------:R-:W-:-:S00]  /*5610*/  NOP ;  /* 0x0000000000007918 */ /* 0x000fc00000000000 */
        /* <DEDUP_REMOVED lines=14> */
.L_x_104:


//--------------------- .nv.shared._ZN9deep_gemm24sm100_fp8_gemm_1d1d_implILN4cute4UMMA5MajorE0ELS3_0ELj0ELj24576ELj1536ELj128ELj224ELj128ELj1ELj128ELj128ELj64ELj4ELj128ELj128ELj1ELb0ELj152ELNS_8GemmTypeE0ELb0EN7cutlass10bfloat16_tENS_16EpilogueIdentityEEEvPijjj14CUtensorMap_stS9_S9_S9_S9_ --------------------------
	.section	.nv.shared._ZN9deep_gemm24sm100_fp8_gemm_1d1d_implILN4cute4UMMA5MajorE0ELS3_0ELj0ELj24576ELj1536ELj128ELj224ELj128ELj1ELj128ELj128ELj64ELj4ELj128ELj128ELj1ELb0ELj152ELNS_8GemmTypeE0ELb0EN7cutlass10bfloat16_tENS_16EpilogueIdentityEEEvPijjj14CUtensorMap_stS9_S9_S9_S9_,"aw",@nobits
	.sectionflags	@""
	.align	1024
	.zero		1024


//--------------------- .nv.shared.reserved.0     --------------------------
	.section	.nv.shared.reserved.0,"aw",@nobits
	.align	8
	.weak		__nv_reservedSMEM_offset_0_alias
	.size		__nv_reservedSMEM_offset_0_alias, 0, 64
	.other		__nv_reservedSMEM_offset_0_alias,@"STO_CUDA_RESERVED_SHARED STV_DEFAULT"
__nv_reservedSMEM_offset_0_alias:
	.zero		0
.nv.shared.reserved.0:
	.zero		64
	.weak		__nv_reservedSMEM_allocation_phase
	.type		__nv_reservedSMEM_allocation_phase,@object
	.size		__nv_reservedSMEM_allocation_phase,(.L_0 - __nv_reservedSMEM_allocation_phase)
__nv_reservedSMEM_allocation_phase:
	.zero		1
.L_0:
	.zero		7
	.weak		__nv_reservedSMEM_devtool_atexit_pc
	.type		__nv_reservedSMEM_devtool_atexit_pc,@object
	.size		__nv_reservedSMEM_devtool_atexit_pc,(__nv_reservedSMEM_allocation_mask - __nv_reservedSMEM_devtool_atexit_pc)
__nv_reservedSMEM_devtool_atexit_pc:
	.zero		8
	.weak		__nv_reservedSMEM_allocation_mask
	.type		__nv_reservedSMEM_allocation_mask,@object
	.size		__nv_reservedSMEM_allocation_mask,(.L_2 - __nv_reservedSMEM_allocation_mask)
__nv_reservedSMEM_allocation_mask:
	.zero		4
.L_2:


//--------------------- .nv.global                --------------------------
	.section	.nv.global,"aw",@nobits
.nv.global:
	.type		_ZN45_INTERNAL_b6d3c1bf_9_kernel_cu_9254bd75_912204cute1_E,@object
	.size		_ZN45_INTERNAL_b6d3c1bf_9_kernel_cu_9254bd75_912204cute1_E,(_ZN45_INTERNAL_b6d3c1bf_9_kernel_cu_9254bd75_912204cuda3std3__45__cpo6cbeginE - _ZN45_INTERNAL_b6d3c1bf_9_kernel_cu_9254bd75_912204cute1_E)
_ZN45_INTERNAL_b6d3c1bf_9_kernel_cu_9254bd75_912204cute1_E:
	.zero		1
	.type		_ZN45_INTERNAL_b6d3c1bf_9_kernel_cu_9254bd75_912204cuda3std3__45__cpo6cbeginE,@object
	.size		_ZN45_INTERNAL_b6d3c1bf_9_kernel_cu_9254bd75_912204cuda3std3__45__cpo6cbeginE,(_ZN45_INTERNAL_b6d3c1bf_9_kernel_cu_9254bd75_912204cuda3std3__48in_placeE - _ZN45_INTERNAL_b6d3c1bf_9_kernel_cu_9254bd75_912204cuda3std3__45__cpo6cbeginE)
_ZN45_INTERNAL_b6d3c1bf_9_kernel_cu_9254bd75_912204cuda3std3__45__cpo6cbeginE:
	.zero		1
	.type		_ZN45_INTERNAL_b6d3c1bf_9_kernel_cu_9254bd75_912204cuda3std3__48in_placeE,@object
	.size		_ZN45_INTERNAL_b6d3c1bf_9_kernel_cu_9254bd75_912204cuda3std3__48in_placeE,(_ZN45_INTERNAL_b6d3c1bf_9_kernel_cu_9254bd75_912204cuda3std6ranges3__45__cpo9iter_moveE - _ZN45_INTERNAL_b6d3c1bf_9_kernel_cu_9254bd75_912204cuda3std3__48in_placeE)
_ZN45_INTERNAL_b6d3c1bf_9_kernel_cu_9254bd75_912204cuda3std3__48in_placeE:
	.zero		1
	.type		_ZN45_INTERNAL_b6d3c1bf_9_kernel_cu_9254bd75_912204cuda3std6ranges3__45__cpo9iter_moveE,@object
	.size		_ZN45_INTERNAL_b6d3c1bf_9_kernel_cu_9254bd75_912204cuda3std6ranges3__45__cpo9iter_moveE,(_ZN45_INTERNAL_b6d3c1bf_9_kernel_cu_9254bd75_912204cuda3std3__45__cpo5beginE - _ZN45_INTERNAL_b6d3c1bf_9_kernel_cu_9254bd75_912204cuda3std6ranges3__45__cpo9iter_moveE)
_ZN45_INTERNAL_b6d3c1bf_9_kernel_cu_9254bd75_912204cuda3std6ranges3__45__cpo9iter_moveE:
	.zero		1
	.type		_ZN45_INTERNAL_b6d3c1bf_9_kernel_cu_9254bd75_912204cuda3std3__45__cpo5beginE,@object
	.size		_ZN45_INTERNAL_b6d3c1bf_9_kernel_cu_9254bd75_912204cuda3std3__45__cpo5beginE,(_ZN45_INTERNAL_b6d3c1bf_9_kernel_cu_9254bd75_912204cuda3std3__447_GLOBAL__N__b6d3c1bf_9_kernel_cu_9254bd75_912206ignoreE - _ZN45_INTERNAL_b6d3c1bf_9_kernel_cu_9254bd75_912204cuda3std3__45__cpo5beginE)
_ZN45_INTERNAL_b6d3c1bf_9_kernel_cu_9254bd75_912204cuda3std3__45__cpo5beginE:
	.zero		1
	.type		_ZN45_INTERNAL_b6d3c1bf_9_kernel_cu_9254bd75_912204cuda3std3__447_GLOBAL__N__b6d3c1bf_9_kernel_cu_9254bd75_912206ignoreE,@object
	.size		_ZN45_INTERNAL_b6d3c1bf_9_kernel_cu_9254bd75_912204cuda3std3__447_GLOBAL__N__b6d3c1bf_9_kernel_cu_9254bd75_912206ignoreE,(_ZN45_INTERNAL_b6d3c1bf_9_kernel_cu_9254bd75_912204cute7productE - _ZN45_INTERNAL_b6d3c1bf_9_kernel_cu_9254bd75_912204cuda3std3__447_GLOBAL__N__b6d3c1bf_9_kernel_cu_9254bd75_912206ignoreE)
_ZN45_INTERNAL_b6d3c1bf_9_kernel_cu_9254bd75_912204cuda3std3__447_GLOBAL__N__b6d3c1bf_9_kernel_cu_9254bd75_912206ignoreE:
	.zero		1
	.type		_ZN45_INTERNAL_b6d3c1bf_9_kernel_cu_9254bd75_912204cute7productE,@object
	.size		_ZN45_INTERNAL_b6d3c1bf_9_kernel_cu_9254bd75_912204cute7productE,(_ZN45_INTERNAL_b6d3c1bf_9_kernel_cu_9254bd75_912204cuda3std3__45__cpo3endE - _ZN45_INTERNAL_b6d3c1bf_9_kernel_cu_9254bd75_912204cute7productE)
_ZN45_INTERNAL_b6d3c1bf_9_kernel_cu_9254bd75_912204cute7productE:
	.zero		1
	.type		_ZN45_INTERNAL_b6d3c1bf_9_kernel_cu_9254bd75_912204cuda3std3__45__cpo3endE,@object
	.size		_ZN45_INTERNAL_b6d3c1bf_9_kernel_cu_9254bd75_912204cuda3std3__45__cpo3endE,(_ZN45_INTERNAL_b6d3c1bf_9_kernel_cu_9254bd75_912204cuda3std3__419piecewise_constructE - _ZN45_INTERNAL_b6d3c1bf_9_kernel_cu_9254bd75_912204cuda3std3__45__cpo3endE)
_ZN45_INTERNAL_b6d3c1bf_9_kernel_cu_9254bd75_912204cuda3std3__45__cpo3endE:
	.zero		1
	.type		_ZN45_INTERNAL_b6d3c1bf_9_kernel_cu_9254bd75_912204cuda3std3__419piecewise_constructE,@object
	.size		_ZN45_INTERNAL_b6d3c1bf_9_kernel_cu_9254bd75_912204cuda3std3__419piecewise_constructE,(_ZN45_INTERNAL_b6d3c1bf_9_kernel_cu_9254bd75_912204cuda3std3__45__cpo4cendE - _ZN45_INTERNAL_b6d3c1bf_9_kernel_cu_9254bd75_912204cuda3std3__419piecewise_constructE)
_ZN45_INTERNAL_b6d3c1bf_9_kernel_cu_9254bd75_912204cuda3std3__419piecewise_constructE:
	.zero		1
	.type		_ZN45_INTERNAL_b6d3c1bf_9_kernel_cu_9254bd75_912204cuda3std3__45__cpo4cendE,@object
	.size		_ZN45_INTERNAL_b6d3c1bf_9_kernel_cu_9254bd75_912204cuda3std3__45__cpo4cendE,(_ZN45_INTERNAL_b6d3c1bf_9_kernel_cu_9254bd75_912204cuda3std6ranges3__45__cpo4swapE - _ZN45_INTERNAL_b6d3c1bf_9_kernel_cu_9254bd75_912204cuda3std3__45__cpo4cendE)
_ZN45_INTERNAL_b6d3c1bf_9_kernel_cu_9254bd75_912204cuda3std3__45__cpo4cendE:
	.zero		1
	.type		_ZN45_INTERNAL_b6d3c1bf_9_kernel_cu_9254bd75_912204cuda3std6ranges3__45__cpo4swapE,@object
	.size		_ZN45_INTERNAL_b6d3c1bf_9_kernel_cu_9254bd75_912204cuda3std6ranges3__45__cpo4swapE,(.L_10 - _ZN45_INTERNAL_b6d3c1bf_9_kernel_cu_9254bd75_912204cuda3std6ranges3__45__cpo4swapE)
_ZN45_INTERNAL_b6d3c1bf_9_kernel_cu_9254bd75_912204cuda3std6ranges3__45__cpo4swapE:
	.zero		1
.L_10:


//--------------------- .nv.constant0._ZN9deep_gemm24sm100_fp8_gemm_1d1d_implILN4cute4UMMA5MajorE0ELS3_0ELj0ELj24576ELj1536ELj128ELj224ELj128ELj1ELj128ELj128ELj64ELj4ELj128ELj128ELj1ELb0ELj152ELNS_8GemmTypeE0ELb0EN7cutlass10bfloat16_tENS_16EpilogueIdentityEEEvPijjj14CUtensorMap_stS9_S9_S9_S9_ --------------------------
	.section	.nv.constant0._ZN9deep_gemm24sm100_fp8_gemm_1d1d_implILN4cute4UMMA5MajorE0ELS3_0ELj0ELj24576ELj1536ELj128ELj224ELj128ELj1ELj128ELj128ELj64ELj4ELj128ELj128ELj1ELb0ELj152ELNS_8GemmTypeE0ELb0EN7cutlass10bfloat16_tENS_16EpilogueIdentityEEEvPijjj14CUtensorMap_stS9_S9_S9_S9_,"a",@progbits
	.sectionflags	@""
	.align	4
.nv.constant0._ZN9deep_gemm24sm100_fp8_gemm_1d1d_implILN4cute4UMMA5MajorE0ELS3_0ELj0ELj24576ELj1536ELj128ELj224ELj128ELj1ELj128ELj128ELj64ELj4ELj128ELj128ELj1ELb0ELj152ELNS_8GemmTypeE0ELb0EN7cutlass10bfloat16_tENS_16EpilogueIdentityEEEvPijjj14CUtensorMap_stS9_S9_S9_S9_:
	.zero		1600


//--------------------- SYMBOLS --------------------------

	.type		.nv.reservedSmem.offset0,@object
	.size		.nv.reservedSmem.offset0,0x4
	.type		.nv.reservedSmem.cap,@object
	.size		.nv.reservedSmem.cap,0x4
